// auto-generated by cutlass_sweep.gemm — config: {"arch": "sm_90", "cluster_m": 1, "cluster_n": 1, "dtype": "fp16", "dtype_b": "fp16", "layout": "nt", "stages": 0, "tile_k": 128, "tile_m": 192, "tile_n": 160}
#include "cutlass/cutlass.h"
#include "cutlass/gemm/collective/collective_builder.hpp"
#include "cutlass/gemm/device/gemm_universal_adapter.h"
#include "cutlass/gemm/kernel/gemm_universal.hpp"
#include "cutlass/epilogue/collective/collective_builder.hpp"

using ElemA = cutlass::half_t;
using ElemB = cutlass::half_t;
using ElemCD = cutlass::half_t;
using Acc  = float;
using TileShape    = cute::Shape<cute::_192, cute::_160, cute::_128>;
using ClusterShape = cute::Shape<cute::_1, cute::_1, cute::_1>;

using CollectiveEpilogue = typename cutlass::epilogue::collective::CollectiveBuilder<
    cutlass::arch::Sm90, cutlass::arch::OpClassTensorOp,
    TileShape, ClusterShape,
    cutlass::epilogue::collective::EpilogueTileAuto,
    Acc, Acc,
    ElemCD, cutlass::layout::RowMajor, 128 / cutlass::sizeof_bits<ElemCD>::value,
    ElemCD, cutlass::layout::RowMajor, 128 / cutlass::sizeof_bits<ElemCD>::value,
    cutlass::epilogue::collective::EpilogueScheduleAuto
  >::CollectiveOp;

using CollectiveMainloop = typename cutlass::gemm::collective::CollectiveBuilder<
    cutlass::arch::Sm90, cutlass::arch::OpClassTensorOp,
    ElemA, cutlass::layout::RowMajor, 128 / cutlass::sizeof_bits<ElemA>::value,
    ElemB, cutlass::layout::ColumnMajor, 128 / cutlass::sizeof_bits<ElemB>::value,
    Acc,
    TileShape, ClusterShape,
    cutlass::gemm::collective::StageCountAutoCarveout<static_cast<int>(sizeof(typename CollectiveEpilogue::SharedStorage))>,
    cutlass::gemm::collective::KernelScheduleAuto
  >::CollectiveOp;

using GemmKernel = cutlass::gemm::kernel::GemmUniversal<
    cute::Shape<int,int,int,int>,
    CollectiveMainloop,
    CollectiveEpilogue
>;
using Gemm = cutlass::gemm::device::GemmUniversalAdapter<GemmKernel>;

// Force the device kernel symbol into the cubin without needing a host main.
auto* _anchor = &cutlass::device_kernel<GemmKernel>;


// ===== COMPILED SASS (sm_90a) =====

	.target	sm_90a

	.elftype	@"ET_EXEC"


//--------------------- .note.nv.tkinfo           --------------------------
	.section	.note.nv.tkinfo,"",@"SHT_NOTE"
	.sectionflags	@"SHF_NOTE_NV_TKINFO"
	.tkinfo
        /*0018*/ 	.word	0x00000002
        /*0030*/ 	.string	""
        /*0030*/ 	.string	"ptxas"
        /*0030*/ 	.string	"Cuda compilation tools, release 13.0, V13.0.88"
        /*0030*/ 	.string	"Build cuda_13.0.r13.0/compiler.36424714_0"
        /*0030*/ 	.string	"-arch sm_90a -m 64 "



//--------------------- .note.nv.cuinfo           --------------------------
	.section	.note.nv.cuinfo,"",@"SHT_NOTE"
	.sectionflags	@"SHF_NOTE_NV_CUINFO"
        /*0018*/ 	.short	0x0002
        /*001a*/ 	.short	0x005a
        /*001c*/ 	.short	0x0082
	.zero		2


//--------------------- .nv.info                  --------------------------
	.section	.nv.info,"",@"SHT_CUDA_INFO"
	.align	4


	//----- nvinfo : EIATTR_REGCOUNT
	.align		4
        /*0000*/ 	.byte	0x04, 0x2f
        /*0002*/ 	.short	(.L_15 - .L_14)
	.align		4
.L_14:
        /*0004*/ 	.word	index@(_ZN7cutlass13device_kernelINS_4gemm6kernel13GemmUniversalIN4cute5tupleIJiiiiEEENS1_10collective13CollectiveMmaINS1_34MainloopSm90TmaGmmaWarpSpecializedILi2ENS5_IJNS4_1CILi1EEESB_SB_EEENS1_35KernelTmaWarpSpecializedCooperativeEEENS5_IJNSA_ILi192EEENSA_ILi160EEENSA_ILi128EEEEEENS_6half_tENS5_IJlSB_lEEESJ_SK_NS4_8TiledMMAINS4_8MMA_AtomIJNS4_4SM904GMMA25MMA_64x32x16_F32F16F16_SSILNSO_5MajorE0ELSQ_0ELNSO_7ScaleInE1ELSR_1EEEEEENS4_6LayoutINS5_IJNSA_ILi2EEESB_SB_EEENS5_IJSB_NSA_ILi0EEESX_EEEEENS5_IJNS4_10UnderscoreES10_S10_EEEEENS4_13SM90_TMA_LOADENS4_14ComposedLayoutINS4_7SwizzleILi3ELi4ELi3EEENS4_18smem_ptr_flag_bitsILi16EEENSU_INS5_IJNSA_ILi8EEENSA_ILi64EEEEEENS5_IJS1A_SB_EEEEEEEvNS4_8identityES13_S1E_vS1F_EENS_8epilogue10collective6detail29Sm90TmaWarpSpecializedAdapterINS1I_15DefaultEpilogueISJ_SK_SK_NS1H_6thread17LinearCombinationISJ_Li1EffLNS1M_9ScaleType4KindE0ELNS_15FloatRoundStyleE2ESJ_EENS1_15EpilogueDefaultEEEEEvvEEEEvNT_6ParamsE)
        /*0008*/ 	.word	0x000000a8


	//----- nvinfo : EIATTR_FRAME_SIZE
	.align		4
.L_15:
        /*000c*/ 	.byte	0x04, 0x11
        /*000e*/ 	.short	(.L_17 - .L_16)
	.align		4
.L_16:
        /*0010*/ 	.word	index@(_ZN7cutlass13device_kernelINS_4gemm6kernel13GemmUniversalIN4cute5tupleIJiiiiEEENS1_10collective13CollectiveMmaINS1_34MainloopSm90TmaGmmaWarpSpecializedILi2ENS5_IJNS4_1CILi1EEESB_SB_EEENS1_35KernelTmaWarpSpecializedCooperativeEEENS5_IJNSA_ILi192EEENSA_ILi160EEENSA_ILi128EEEEEENS_6half_tENS5_IJlSB_lEEESJ_SK_NS4_8TiledMMAINS4_8MMA_AtomIJNS4_4SM904GMMA25MMA_64x32x16_F32F16F16_SSILNSO_5MajorE0ELSQ_0ELNSO_7ScaleInE1ELSR_1EEEEEENS4_6LayoutINS5_IJNSA_ILi2EEESB_SB_EEENS5_IJSB_NSA_ILi0EEESX_EEEEENS5_IJNS4_10UnderscoreES10_S10_EEEEENS4_13SM90_TMA_LOADENS4_14ComposedLayoutINS4_7SwizzleILi3ELi4ELi3EEENS4_18smem_ptr_flag_bitsILi16EEENSU_INS5_IJNSA_ILi8EEENSA_ILi64EEEEEENS5_IJS1A_SB_EEEEEEEvNS4_8identityES13_S1E_vS1F_EENS_8epilogue10collective6detail29Sm90TmaWarpSpecializedAdapterINS1I_15DefaultEpilogueISJ_SK_SK_NS1H_6thread17LinearCombinationISJ_Li1EffLNS1M_9ScaleType4KindE0ELNS_15FloatRoundStyleE2ESJ_EENS1_15EpilogueDefaultEEEEEvvEEEEvNT_6ParamsE)
        /*0014*/ 	.word	0x00000000


	//----- nvinfo : EIATTR_MIN_STACK_SIZE
	.align		4
.L_17:
        /*0018*/ 	.byte	0x04, 0x12
        /*001a*/ 	.short	(.L_19 - .L_18)
	.align		4
.L_18:
        /*001c*/ 	.word	index@(_ZN7cutlass13device_kernelINS_4gemm6kernel13GemmUniversalIN4cute5tupleIJiiiiEEENS1_10collective13CollectiveMmaINS1_34MainloopSm90TmaGmmaWarpSpecializedILi2ENS5_IJNS4_1CILi1EEESB_SB_EEENS1_35KernelTmaWarpSpecializedCooperativeEEENS5_IJNSA_ILi192EEENSA_ILi160EEENSA_ILi128EEEEEENS_6half_tENS5_IJlSB_lEEESJ_SK_NS4_8TiledMMAINS4_8MMA_AtomIJNS4_4SM904GMMA25MMA_64x32x16_F32F16F16_SSILNSO_5MajorE0ELSQ_0ELNSO_7ScaleInE1ELSR_1EEEEEENS4_6LayoutINS5_IJNSA_ILi2EEESB_SB_EEENS5_IJSB_NSA_ILi0EEESX_EEEEENS5_IJNS4_10UnderscoreES10_S10_EEEEENS4_13SM90_TMA_LOADENS4_14ComposedLayoutINS4_7SwizzleILi3ELi4ELi3EEENS4_18smem_ptr_flag_bitsILi16EEENSU_INS5_IJNSA_ILi8EEENSA_ILi64EEEEEENS5_IJS1A_SB_EEEEEEEvNS4_8identityES13_S1E_vS1F_EENS_8epilogue10collective6detail29Sm90TmaWarpSpecializedAdapterINS1I_15DefaultEpilogueISJ_SK_SK_NS1H_6thread17LinearCombinationISJ_Li1EffLNS1M_9ScaleType4KindE0ELNS_15FloatRoundStyleE2ESJ_EENS1_15EpilogueDefaultEEEEEvvEEEEvNT_6ParamsE)
        /*0020*/ 	.word	0x00000000
.L_19:


//--------------------- .nv.compat                --------------------------
	.section	.nv.compat,"",@"SHT_CUDA_COMPAT_INFO"
	.align	4
        /*0000*/ 	.byte	0x02, 0x09, 0x01, 0x00, 0x02, 0x02, 0x04, 0x00, 0x02, 0x05, 0x05, 0x00, 0x03, 0x07, 0x01, 0x01
        /*0010*/ 	.byte	0x02, 0x03, 0x01, 0x00, 0x02, 0x06, 0x01, 0x00, 0x04, 0x0b, 0x08, 0x00, 0x00, 0x00, 0x00, 0x00
        /*0020*/ 	.byte	0x00, 0x00, 0x00, 0x00


//--------------------- .nv.info._ZN7cutlass13device_kernelINS_4gemm6kernel13GemmUniversalIN4cute5tupleIJiiiiEEENS1_10collective13CollectiveMmaINS1_34MainloopSm90TmaGmmaWarpSpecializedILi2ENS5_IJNS4_1CILi1EEESB_SB_EEENS1_35KernelTmaWarpSpecializedCooperativeEEENS5_IJNSA_ILi192EEENSA_ILi160EEENSA_ILi128EEEEEENS_6half_tENS5_IJlSB_lEEESJ_SK_NS4_8TiledMMAINS4_8MMA_AtomIJNS4_4SM904GMMA25MMA_64x32x16_F32F16F16_SSILNSO_5MajorE0ELSQ_0ELNSO_7ScaleInE1ELSR_1EEEEEENS4_6LayoutINS5_IJNSA_ILi2EEESB_SB_EEENS5_IJSB_NSA_ILi0EEESX_EEEEENS5_IJNS4_10UnderscoreES10_S10_EEEEENS4_13SM90_TMA_LOADENS4_14ComposedLayoutINS4_7SwizzleILi3ELi4ELi3EEENS4_18smem_ptr_flag_bitsILi16EEENSU_INS5_IJNSA_ILi8EEENSA_ILi64EEEEEENS5_IJS1A_SB_EEEEEEEvNS4_8identityES13_S1E_vS1F_EENS_8epilogue10collective6detail29Sm90TmaWarpSpecializedAdapterINS1I_15DefaultEpilogueISJ_SK_SK_NS1H_6thread17LinearCombinationISJ_Li1EffLNS1M_9ScaleType4KindE0ELNS_15FloatRoundStyleE2ESJ_EENS1_15EpilogueDefaultEEEEEvvEEEEvNT_6ParamsE --------------------------
	.section	.nv.info._ZN7cutlass13device_kernelINS_4gemm6kernel13GemmUniversalIN4cute5tupleIJiiiiEEENS1_10collective13CollectiveMmaINS1_34MainloopSm90TmaGmmaWarpSpecializedILi2ENS5_IJNS4_1CILi1EEESB_SB_EEENS1_35KernelTmaWarpSpecializedCooperativeEEENS5_IJNSA_ILi192EEENSA_ILi160EEENSA_ILi128EEEEEENS_6half_tENS5_IJlSB_lEEESJ_SK_NS4_8TiledMMAINS4_8MMA_AtomIJNS4_4SM904GMMA25MMA_64x32x16_F32F16F16_SSILNSO_5MajorE0ELSQ_0ELNSO_7ScaleInE1ELSR_1EEEEEENS4_6LayoutINS5_IJNSA_ILi2EEESB_SB_EEENS5_IJSB_NSA_ILi0EEESX_EEEEENS5_IJNS4_10UnderscoreES10_S10_EEEEENS4_13SM90_TMA_LOADENS4_14ComposedLayoutINS4_7SwizzleILi3ELi4ELi3EEENS4_18smem_ptr_flag_bitsILi16EEENSU_INS5_IJNSA_ILi8EEENSA_ILi64EEEEEENS5_IJS1A_SB_EEEEEEEvNS4_8identityES13_S1E_vS1F_EENS_8epilogue10collective6detail29Sm90TmaWarpSpecializedAdapterINS1I_15DefaultEpilogueISJ_SK_SK_NS1H_6thread17LinearCombinationISJ_Li1EffLNS1M_9ScaleType4KindE0ELNS_15FloatRoundStyleE2ESJ_EENS1_15EpilogueDefaultEEEEEvvEEEEvNT_6ParamsE,"",@"SHT_CUDA_INFO"
	.sectionflags	@""
	.align	4


	//----- nvinfo : EIATTR_CUDA_API_VERSION
	.align		4
        /*0000*/ 	.byte	0x04, 0x37
        /*0002*/ 	.short	(.L_21 - .L_20)
.L_20:
        /*0004*/ 	.word	0x00000082


	//----- nvinfo : EIATTR_KPARAM_INFO
	.align		4
.L_21:
        /*0008*/ 	.byte	0x04, 0x17
        /*000a*/ 	.short	(.L_23 - .L_22)
.L_22:
        /*000c*/ 	.word	0x00000000
        /*0010*/ 	.short	0x0000
        /*0012*/ 	.short	0x0070
        /*0014*/ 	.byte	0x00, 0xf0, 0x01, 0x10


	//----- nvinfo : EIATTR_SPARSE_MMA_MASK
	.align		4
.L_23:
        /*0018*/ 	.byte	0x03, 0x50
        /*001a*/ 	.short	0x0000


	//----- nvinfo : EIATTR_MAXREG_COUNT
	.align		4
        /*001c*/ 	.byte	0x03, 0x1b
        /*001e*/ 	.short	0x00a8


	//----- nvinfo : EIATTR_NUM_BARRIERS
	.align		4
        /*0020*/ 	.byte	0x02, 0x4c
        /*0022*/ 	.byte	0x01
	.zero		1


	//----- nvinfo : EIATTR_EXTERNS
	.align		4
        /*0024*/ 	.byte	0x04, 0x0f
        /*0026*/ 	.short	(.L_25 - .L_24)


	//   ....[0]....
	.align		4
.L_24:
        /*0028*/ 	.word	index@(__assertfail)


	//----- nvinfo : EIATTR_MERCURY_ISA_VERSION
	.align		4
.L_25:
        /*002c*/ 	.byte	0x03, 0x5f
        /*002e*/ 	.short	0x0101


	//----- nvinfo : EIATTR_INT_WARP_WIDE_INSTR_OFFSETS
	.align		4
        /*0030*/ 	.byte	0x04, 0x31
        /*0032*/ 	.short	(.L_27 - .L_26)


	//   ....[0]....
.L_26:
        /*0034*/ 	.word	0x00000390


	//   ....[1]....
        /*0038*/ 	.word	0x000003a0


	//   ....[2]....
        /*003c*/ 	.word	0x000004a0


	//----- nvinfo : EIATTR_COOP_GROUP_MASK_REGIDS
	.align		4
.L_27:
        /*0040*/ 	.byte	0x04, 0x29
        /*0042*/ 	.short	(.L_29 - .L_28)


	//   ....[0]....
.L_28:
        /*0044*/ 	.word	0xffffffff


	//   ....[1]....
        /*0048*/ 	.word	0xffffffff


	//   ....[2]....
        /*004c*/ 	.word	0xffffffff


	//   ....[3]....
        /*0050*/ 	.word	0xffffffff


	//   ....[4]....
        /*0054*/ 	.word	0xffffffff


	//----- nvinfo : EIATTR_COOP_GROUP_INSTR_OFFSETS
	.align		4
.L_29:
        /*0058*/ 	.byte	0x04, 0x28
        /*005a*/ 	.short	(.L_31 - .L_30)


	//   ....[0]....
.L_30:
        /*005c*/ 	.word	0x00000060


	//   ....[1]....
        /*0060*/ 	.word	0x00000070


	//   ....[2]....
        /*0064*/ 	.word	0x00000130


	//   ....[3]....
        /*0068*/ 	.word	0x00000280


	//   ....[4]....
        /*006c*/ 	.word	0x00000fa0


	//----- nvinfo : EIATTR_REG_RECONFIG
	.align		4
.L_31:
        /*0070*/ 	.byte	0x01, 0x54
	.zero		2


	//----- nvinfo : EIATTR_SYSCALL_OFFSETS
	.align		4
        /*0074*/ 	.byte	0x04, 0x46
        /*0076*/ 	.short	(.L_33 - .L_32)


	//   ....[0]....
.L_32:
        /*0078*/ 	.word	0x00001150


	//----- nvinfo : EIATTR_MBARRIER_INSTR_OFFSETS
	.align		4
.L_33:
        /*007c*/ 	.byte	0x04, 0x39
        /*007e*/ 	.short	(.L_35 - .L_34)


	//   ....[0]....
.L_34:
        /*0080*/ 	.word	0x00000230
        /*0084*/ 	.word	0x000000ff
        /*0088*/ 	.word	0x00000000
        /*008c*/ 	.short	0x0100
        /*008e*/ 	.byte	0x08
	.zero		1


	//   ....[1]....
        /*0090*/ 	.word	0x00000240
        /*0094*/ 	.word	0x000000ff
        /*0098*/ 	.word	0x00000010
        /*009c*/ 	.short	0x0100
        /*009e*/ 	.byte	0x08
	.zero		1


	//   ....[2]....
        /*00a0*/ 	.word	0x00000250
        /*00a4*/ 	.word	0x000000ff
        /*00a8*/ 	.word	0x00000008
        /*00ac*/ 	.short	0x0100
        /*00ae*/ 	.byte	0x08
	.zero		1


	//   ....[3]....
        /*00b0*/ 	.word	0x00000260
        /*00b4*/ 	.word	0x000000ff
        /*00b8*/ 	.word	0x00000018
        /*00bc*/ 	.short	0x0100
        /*00be*/ 	.byte	0x08
	.zero		1


	//   ....[4]....
        /*00c0*/ 	.word	0x00000510
        /*00c4*/ 	.word	0x000000ff
        /*00c8*/ 	.word	0x00000030
        /*00cc*/ 	.short	0x0100
        /*00ce*/ 	.byte	0x06
	.zero		1


	//   ....[5]....
        /*00d0*/ 	.word	0x00000570
        /*00d4*/ 	.word	0x000000ff
        /*00d8*/ 	.word	0x00000038
        /*00dc*/ 	.short	0x0100
        /*00de*/ 	.byte	0x06
	.zero		1


	//   ....[6]....
        /*00e0*/ 	.word	0x000011d0
        /*00e4*/ 	.word	0x00000003
        /*00e8*/ 	.word	0x00000000
        /*00ec*/ 	.short	0x010a
        /*00ee*/ 	.byte	0x3f
	.zero		1


	//   ....[7]....
        /*00f0*/ 	.word	0x00001210
        /*00f4*/ 	.word	0x00000003
        /*00f8*/ 	.word	0x00000000
        /*00fc*/ 	.short	0x010a
        /*00fe*/ 	.byte	0x3f
	.zero		1


	//   ....[8]....
        /*0100*/ 	.word	0x00003260
        /*0104*/ 	.word	0x000000ff
        /*0108*/ 	.word	0x00000000
        /*010c*/ 	.short	0x010a
        /*010e*/ 	.byte	0x08
	.zero		1


	//   ....[9]....
        /*0110*/ 	.word	0x000032a0
        /*0114*/ 	.word	0x000000ff
        /*0118*/ 	.word	0x00000000
        /*011c*/ 	.short	0x010a
        /*011e*/ 	.byte	0x08
	.zero		1


	//   ....[10]....
        /*0120*/ 	.word	0x000051b0
        /*0124*/ 	.word	0x000000ff
        /*0128*/ 	.word	0x00000000
        /*012c*/ 	.short	0x0101
        /*012e*/ 	.byte	0x07
	.zero		1


	//   ....[11]....
        /*0130*/ 	.word	0x00005390
        /*0134*/ 	.word	0x000000ff
        /*0138*/ 	.word	0x00000000
        /*013c*/ 	.short	0x0101
        /*013e*/ 	.byte	0x04
	.zero		1


	//   ....[12]....
        /*0140*/ 	.word	0x000102e0
        /*0144*/ 	.word	0x0000000c
        /*0148*/ 	.word	0x00000010
        /*014c*/ 	.short	0x010a
        /*014e*/ 	.byte	0x3f
	.zero		1


	//   ....[13]....
        /*0150*/ 	.word	0x00010760
        /*0154*/ 	.word	0x00000003
        /*0158*/ 	.word	0x00000038
        /*015c*/ 	.short	0x0101
        /*015e*/ 	.byte	0x3f
	.zero		1


	//   ....[14]....
        /*0160*/ 	.word	0x00010e90
        /*0164*/ 	.word	0x00000007
        /*0168*/ 	.word	0x00000000
        /*016c*/ 	.short	0x010a
        /*016e*/ 	.byte	0x3f
	.zero		1


	//   ....[15]....
        /*0170*/ 	.word	0x00010f10
        /*0174*/ 	.word	0x00000003
        /*0178*/ 	.word	0x00000000
        /*017c*/ 	.short	0x010a
        /*017e*/ 	.byte	0x3f
	.zero		1


	//   ....[16]....
        /*0180*/ 	.word	0x00010f70
        /*0184*/ 	.word	0x00000003
        /*0188*/ 	.word	0x00000000
        /*018c*/ 	.short	0x010a
        /*018e*/ 	.byte	0x3f
	.zero		1


	//   ....[17]....
        /*0190*/ 	.word	0x00010fd0
        /*0194*/ 	.word	0x00000004
        /*0198*/ 	.word	0x00000000
        /*019c*/ 	.short	0x010a
        /*019e*/ 	.byte	0x3f
	.zero		1


	//   ....[18]....
        /*01a0*/ 	.word	0x000110a0
        /*01a4*/ 	.word	0x0000000c
        /*01a8*/ 	.word	0x00000010
        /*01ac*/ 	.short	0x010a
        /*01ae*/ 	.byte	0x3f
	.zero		1


	//   ....[19]....
        /*01b0*/ 	.word	0x00011170
        /*01b4*/ 	.word	0x00000007
        /*01b8*/ 	.word	0x00000000
        /*01bc*/ 	.short	0x010a
        /*01be*/ 	.byte	0x3f
	.zero		1


	//----- nvinfo : EIATTR_NUM_MBARRIERS
	.align		4
.L_35:
        /*01c0*/ 	.byte	0x03, 0x38
        /*01c2*/ 	.short	0x0006


	//----- nvinfo : EIATTR_EXIT_INSTR_OFFSETS
	.align		4
        /*01c4*/ 	.byte	0x04, 0x1c
        /*01c6*/ 	.short	(.L_37 - .L_36)


	//   ....[0]....
.L_36:
        /*01c8*/ 	.word	0x000005c0


	//   ....[1]....
        /*01cc*/ 	.word	0x00000eb0


	//   ....[2]....
        /*01d0*/ 	.word	0x0000f900


	//   ....[3]....
        /*01d4*/ 	.word	0x0000ff70


	//   ....[4]....
        /*01d8*/ 	.word	0x00010f60


	//----- nvinfo : EIATTR_MAX_THREADS
	.align		4
.L_37:
        /*01dc*/ 	.byte	0x04, 0x05
        /*01de*/ 	.short	(.L_39 - .L_38)
.L_38:
        /*01e0*/ 	.word	0x00000180
        /*01e4*/ 	.word	0x00000001
        /*01e8*/ 	.word	0x00000001


	//----- nvinfo : EIATTR_CRS_STACK_SIZE
	.align		4
.L_39:
        /*01ec*/ 	.byte	0x04, 0x1e
        /*01ee*/ 	.short	(.L_41 - .L_40)
.L_40:
        /*01f0*/ 	.word	0x00000000


	//----- nvinfo : EIATTR_CBANK_PARAM_SIZE
	.align		4
.L_41:
        /*01f4*/ 	.byte	0x03, 0x19
        /*01f6*/ 	.short	0x0470


	//----- nvinfo : EIATTR_PARAM_CBANK
	.align		4
        /*01f8*/ 	.byte	0x04, 0x0a
        /*01fa*/ 	.short	(.L_43 - .L_42)
	.align		4
.L_42:
        /*01fc*/ 	.word	index@(.nv.constant0._ZN7cutlass13device_kernelINS_4gemm6kernel13GemmUniversalIN4cute5tupleIJiiiiEEENS1_10collective13CollectiveMmaINS1_34MainloopSm90TmaGmmaWarpSpecializedILi2ENS5_IJNS4_1CILi1EEESB_SB_EEENS1_35KernelTmaWarpSpecializedCooperativeEEENS5_IJNSA_ILi192EEENSA_ILi160EEENSA_ILi128EEEEEENS_6half_tENS5_IJlSB_lEEESJ_SK_NS4_8TiledMMAINS4_8MMA_AtomIJNS4_4SM904GMMA25MMA_64x32x16_F32F16F16_SSILNSO_5MajorE0ELSQ_0ELNSO_7ScaleInE1ELSR_1EEEEEENS4_6LayoutINS5_IJNSA_ILi2EEESB_SB_EEENS5_IJSB_NSA_ILi0EEESX_EEEEENS5_IJNS4_10UnderscoreES10_S10_EEEEENS4_13SM90_TMA_LOADENS4_14ComposedLayoutINS4_7SwizzleILi3ELi4ELi3EEENS4_18smem_ptr_flag_bitsILi16EEENSU_INS5_IJNSA_ILi8EEENSA_ILi64EEEEEENS5_IJS1A_SB_EEEEEEEvNS4_8identityES13_S1E_vS1F_EENS_8epilogue10collective6detail29Sm90TmaWarpSpecializedAdapterINS1I_15DefaultEpilogueISJ_SK_SK_NS1H_6thread17LinearCombinationISJ_Li1EffLNS1M_9ScaleType4KindE0ELNS_15FloatRoundStyleE2ESJ_EENS1_15EpilogueDefaultEEEEEvvEEEEvNT_6ParamsE)
        /*0200*/ 	.short	0x0210
        /*0202*/ 	.short	0x0470


	//----- nvinfo : EIATTR_SW_WAR
	.align		4
.L_43:
        /*0204*/ 	.byte	0x04, 0x36
        /*0206*/ 	.short	(.L_45 - .L_44)
.L_44:
        /*0208*/ 	.word	0x00000008
.L_45:


//--------------------- .nv.callgraph             --------------------------
	.section	.nv.callgraph,"",@"SHT_CUDA_CALLGRAPH"
	.align	4
	.sectionentsize	8
	.align		4
        /*0000*/ 	.word	0x00000000
	.align		4
        /*0004*/ 	.word	0xffffffff
	.align		4
        /*0008*/ 	.word	index@(_ZN7cutlass13device_kernelINS_4gemm6kernel13GemmUniversalIN4cute5tupleIJiiiiEEENS1_10collective13CollectiveMmaINS1_34MainloopSm90TmaGmmaWarpSpecializedILi2ENS5_IJNS4_1CILi1EEESB_SB_EEENS1_35KernelTmaWarpSpecializedCooperativeEEENS5_IJNSA_ILi192EEENSA_ILi160EEENSA_ILi128EEEEEENS_6half_tENS5_IJlSB_lEEESJ_SK_NS4_8TiledMMAINS4_8MMA_AtomIJNS4_4SM904GMMA25MMA_64x32x16_F32F16F16_SSILNSO_5MajorE0ELSQ_0ELNSO_7ScaleInE1ELSR_1EEEEEENS4_6LayoutINS5_IJNSA_ILi2EEESB_SB_EEENS5_IJSB_NSA_ILi0EEESX_EEEEENS5_IJNS4_10UnderscoreES10_S10_EEEEENS4_13SM90_TMA_LOADENS4_14ComposedLayoutINS4_7SwizzleILi3ELi4ELi3EEENS4_18smem_ptr_flag_bitsILi16EEENSU_INS5_IJNSA_ILi8EEENSA_ILi64EEEEEENS5_IJS1A_SB_EEEEEEEvNS4_8identityES13_S1E_vS1F_EENS_8epilogue10collective6detail29Sm90TmaWarpSpecializedAdapterINS1I_15DefaultEpilogueISJ_SK_SK_NS1H_6thread17LinearCombinationISJ_Li1EffLNS1M_9ScaleType4KindE0ELNS_15FloatRoundStyleE2ESJ_EENS1_15EpilogueDefaultEEEEEvvEEEEvNT_6ParamsE)
	.align		4
        /*000c*/ 	.word	index@(__assertfail)
	.align		4
        /*0010*/ 	.word	0x00000000
	.align		4
        /*0014*/ 	.word	0xfffffffe
	.align		4
        /*0018*/ 	.word	0x00000000
	.align		4
        /*001c*/ 	.word	0xfffffffd
	.align		4
        /*0020*/ 	.word	0x00000000
	.align		4
        /*0024*/ 	.word	0xfffffffc


//--------------------- .nv.constant4             --------------------------
	.section	.nv.constant4,"a",@progbits
	.align	8
	.align		8
.nv.constant4:
        /*0000*/ 	.dword	__assertfail
	.align		8
        /*0008*/ 	.dword	__unnamed_1
	.align		8
        /*0010*/ 	.dword	_ZN39_INTERNAL_ccb6b5d0_4_k_cu_45afdbba_78614cuda3std3__45__cpo5beginE
	.align		8
        /*0018*/ 	.dword	_ZN39_INTERNAL_ccb6b5d0_4_k_cu_45afdbba_78614cuda3std3__45__cpo3endE
	.align		8
        /*0020*/ 	.dword	_ZN39_INTERNAL_ccb6b5d0_4_k_cu_45afdbba_78614cuda3std3__45__cpo6cbeginE
	.align		8
        /*0028*/ 	.dword	_ZN39_INTERNAL_ccb6b5d0_4_k_cu_45afdbba_78614cuda3std3__45__cpo4cendE
	.align		8
        /*0030*/ 	.dword	_ZN39_INTERNAL_ccb6b5d0_4_k_cu_45afdbba_78614cuda3std3__441_GLOBAL__N__ccb6b5d0_4_k_cu_45afdbba_78616ignoreE
	.align		8
        /*0038*/ 	.dword	_ZN39_INTERNAL_ccb6b5d0_4_k_cu_45afdbba_78614cuda3std3__419piecewise_constructE
	.align		8
        /*0040*/ 	.dword	_ZN39_INTERNAL_ccb6b5d0_4_k_cu_45afdbba_78614cuda3std3__48in_placeE
	.align		8
        /*0048*/ 	.dword	_ZN39_INTERNAL_ccb6b5d0_4_k_cu_45afdbba_78614cuda3std6ranges3__45__cpo4swapE
	.align		8
        /*0050*/ 	.dword	_ZN39_INTERNAL_ccb6b5d0_4_k_cu_45afdbba_78614cuda3std6ranges3__45__cpo9iter_moveE
	.align		8
        /*0058*/ 	.dword	_ZN39_INTERNAL_ccb6b5d0_4_k_cu_45afdbba_78614cute7productE
	.align		8
        /*0060*/ 	.dword	_ZN39_INTERNAL_ccb6b5d0_4_k_cu_45afdbba_78614cute1_E
	.align		8
        /*0068*/ 	.dword	$str$22
	.align		8
        /*0070*/ 	.dword	$str$23


//--------------------- .text._ZN7cutlass13device_kernelINS_4gemm6kernel13GemmUniversalIN4cute5tupleIJiiiiEEENS1_10collective13CollectiveMmaINS1_34MainloopSm90TmaGmmaWarpSpecializedILi2ENS5_IJNS4_1CILi1EEESB_SB_EEENS1_35KernelTmaWarpSpecializedCooperativeEEENS5_IJNSA_ILi192EEENSA_ILi160EEENSA_ILi128EEEEEENS_6half_tENS5_IJlSB_lEEESJ_SK_NS4_8TiledMMAINS4_8MMA_AtomIJNS4_4SM904GMMA25MMA_64x32x16_F32F16F16_SSILNSO_5MajorE0ELSQ_0ELNSO_7ScaleInE1ELSR_1EEEEEENS4_6LayoutINS5_IJNSA_ILi2EEESB_SB_EEENS5_IJSB_NSA_ILi0EEESX_EEEEENS5_IJNS4_10UnderscoreES10_S10_EEEEENS4_13SM90_TMA_LOADENS4_14ComposedLayoutINS4_7SwizzleILi3ELi4ELi3EEENS4_18smem_ptr_flag_bitsILi16EEENSU_INS5_IJNSA_ILi8EEENSA_ILi64EEEEEENS5_IJS1A_SB_EEEEEEEvNS4_8identityES13_S1E_vS1F_EENS_8epilogue10collective6detail29Sm90TmaWarpSpecializedAdapterINS1I_15DefaultEpilogueISJ_SK_SK_NS1H_6thread17LinearCombinationISJ_Li1EffLNS1M_9ScaleType4KindE0ELNS_15FloatRoundStyleE2ESJ_EENS1_15EpilogueDefaultEEEEEvvEEEEvNT_6ParamsE --------------------------
	.section	.text._ZN7cutlass13device_kernelINS_4gemm6kernel13GemmUniversalIN4cute5tupleIJiiiiEEENS1_10collective13CollectiveMmaINS1_34MainloopSm90TmaGmmaWarpSpecializedILi2ENS5_IJNS4_1CILi1EEESB_SB_EEENS1_35KernelTmaWarpSpecializedCooperativeEEENS5_IJNSA_ILi192EEENSA_ILi160EEENSA_ILi128EEEEEENS_6half_tENS5_IJlSB_lEEESJ_SK_NS4_8TiledMMAINS4_8MMA_AtomIJNS4_4SM904GMMA25MMA_64x32x16_F32F16F16_SSILNSO_5MajorE0ELSQ_0ELNSO_7ScaleInE1ELSR_1EEEEEENS4_6LayoutINS5_IJNSA_ILi2EEESB_SB_EEENS5_IJSB_NSA_ILi0EEESX_EEEEENS5_IJNS4_10UnderscoreES10_S10_EEEEENS4_13SM90_TMA_LOADENS4_14ComposedLayoutINS4_7SwizzleILi3ELi4ELi3EEENS4_18smem_ptr_flag_bitsILi16EEENSU_INS5_IJNSA_ILi8EEENSA_ILi64EEEEEENS5_IJS1A_SB_EEEEEEEvNS4_8identityES13_S1E_vS1F_EENS_8epilogue10collective6detail29Sm90TmaWarpSpecializedAdapterINS1I_15DefaultEpilogueISJ_SK_SK_NS1H_6thread17LinearCombinationISJ_Li1EffLNS1M_9ScaleType4KindE0ELNS_15FloatRoundStyleE2ESJ_EENS1_15EpilogueDefaultEEEEEvvEEEEvNT_6ParamsE,"ax",@progbits
	.align	128
.text._ZN7cutlass13device_kernelINS_4gemm6kernel13GemmUniversalIN4cute5tupleIJiiiiEEENS1_10collective13CollectiveMmaINS1_34MainloopSm90TmaGmmaWarpSpecializedILi2ENS5_IJNS4_1CILi1EEESB_SB_EEENS1_35KernelTmaWarpSpecializedCooperativeEEENS5_IJNSA_ILi192EEENSA_ILi160EEENSA_ILi128EEEEEENS_6half_tENS5_IJlSB_lEEESJ_SK_NS4_8TiledMMAINS4_8MMA_AtomIJNS4_4SM904GMMA25MMA_64x32x16_F32F16F16_SSILNSO_5MajorE0ELSQ_0ELNSO_7ScaleInE1ELSR_1EEEEEENS4_6LayoutINS5_IJNSA_ILi2EEESB_SB_EEENS5_IJSB_NSA_ILi0EEESX_EEEEENS5_IJNS4_10UnderscoreES10_S10_EEEEENS4_13SM90_TMA_LOADENS4_14ComposedLayoutINS4_7SwizzleILi3ELi4ELi3EEENS4_18smem_ptr_flag_bitsILi16EEENSU_INS5_IJNSA_ILi8EEENSA_ILi64EEEEEENS5_IJS1A_SB_EEEEEEEvNS4_8identityES13_S1E_vS1F_EENS_8epilogue10collective6detail29Sm90TmaWarpSpecializedAdapterINS1I_15DefaultEpilogueISJ_SK_SK_NS1H_6thread17LinearCombinationISJ_Li1EffLNS1M_9ScaleType4KindE0ELNS_15FloatRoundStyleE2ESJ_EENS1_15EpilogueDefaultEEEEEvvEEEEvNT_6ParamsE:
        .type           _ZN7cutlass13device_kernelINS_4gemm6kernel13GemmUniversalIN4cute5tupleIJiiiiEEENS1_10collective13CollectiveMmaINS1_34MainloopSm90TmaGmmaWarpSpecializedILi2ENS5_IJNS4_1CILi1EEESB_SB_EEENS1_35KernelTmaWarpSpecializedCooperativeEEENS5_IJNSA_ILi192EEENSA_ILi160EEENSA_ILi128EEEEEENS_6half_tENS5_IJlSB_lEEESJ_SK_NS4_8TiledMMAINS4_8MMA_AtomIJNS4_4SM904GMMA25MMA_64x32x16_F32F16F16_SSILNSO_5MajorE0ELSQ_0ELNSO_7ScaleInE1ELSR_1EEEEEENS4_6LayoutINS5_IJNSA_ILi2EEESB_SB_EEENS5_IJSB_NSA_ILi0EEESX_EEEEENS5_IJNS4_10UnderscoreES10_S10_EEEEENS4_13SM90_TMA_LOADENS4_14ComposedLayoutINS4_7SwizzleILi3ELi4ELi3EEENS4_18smem_ptr_flag_bitsILi16EEENSU_INS5_IJNSA_ILi8EEENSA_ILi64EEEEEENS5_IJS1A_SB_EEEEEEEvNS4_8identityES13_S1E_vS1F_EENS_8epilogue10collective6detail29Sm90TmaWarpSpecializedAdapterINS1I_15DefaultEpilogueISJ_SK_SK_NS1H_6thread17LinearCombinationISJ_Li1EffLNS1M_9ScaleType4KindE0ELNS_15FloatRoundStyleE2ESJ_EENS1_15EpilogueDefaultEEEEEvvEEEEvNT_6ParamsE,@function
        .size           _ZN7cutlass13device_kernelINS_4gemm6kernel13GemmUniversalIN4cute5tupleIJiiiiEEENS1_10collective13CollectiveMmaINS1_34MainloopSm90TmaGmmaWarpSpecializedILi2ENS5_IJNS4_1CILi1EEESB_SB_EEENS1_35KernelTmaWarpSpecializedCooperativeEEENS5_IJNSA_ILi192EEENSA_ILi160EEENSA_ILi128EEEEEENS_6half_tENS5_IJlSB_lEEESJ_SK_NS4_8TiledMMAINS4_8MMA_AtomIJNS4_4SM904GMMA25MMA_64x32x16_F32F16F16_SSILNSO_5MajorE0ELSQ_0ELNSO_7ScaleInE1ELSR_1EEEEEENS4_6LayoutINS5_IJNSA_ILi2EEESB_SB_EEENS5_IJSB_NSA_ILi0EEESX_EEEEENS5_IJNS4_10UnderscoreES10_S10_EEEEENS4_13SM90_TMA_LOADENS4_14ComposedLayoutINS4_7SwizzleILi3ELi4ELi3EEENS4_18smem_ptr_flag_bitsILi16EEENSU_INS5_IJNSA_ILi8EEENSA_ILi64EEEEEENS5_IJS1A_SB_EEEEEEEvNS4_8identityES13_S1E_vS1F_EENS_8epilogue10collective6detail29Sm90TmaWarpSpecializedAdapterINS1I_15DefaultEpilogueISJ_SK_SK_NS1H_6thread17LinearCombinationISJ_Li1EffLNS1M_9ScaleType4KindE0ELNS_15FloatRoundStyleE2ESJ_EENS1_15EpilogueDefaultEEEEEvvEEEEvNT_6ParamsE,(.L_x_380 - _ZN7cutlass13device_kernelINS_4gemm6kernel13GemmUniversalIN4cute5tupleIJiiiiEEENS1_10collective13CollectiveMmaINS1_34MainloopSm90TmaGmmaWarpSpecializedILi2ENS5_IJNS4_1CILi1EEESB_SB_EEENS1_35KernelTmaWarpSpecializedCooperativeEEENS5_IJNSA_ILi192EEENSA_ILi160EEENSA_ILi128EEEEEENS_6half_tENS5_IJlSB_lEEESJ_SK_NS4_8TiledMMAINS4_8MMA_AtomIJNS4_4SM904GMMA25MMA_64x32x16_F32F16F16_SSILNSO_5MajorE0ELSQ_0ELNSO_7ScaleInE1ELSR_1EEEEEENS4_6LayoutINS5_IJNSA_ILi2EEESB_SB_EEENS5_IJSB_NSA_ILi0EEESX_EEEEENS5_IJNS4_10UnderscoreES10_S10_EEEEENS4_13SM90_TMA_LOADENS4_14ComposedLayoutINS4_7SwizzleILi3ELi4ELi3EEENS4_18smem_ptr_flag_bitsILi16EEENSU_INS5_IJNSA_ILi8EEENSA_ILi64EEEEEENS5_IJS1A_SB_EEEEEEEvNS4_8identityES13_S1E_vS1F_EENS_8epilogue10collective6detail29Sm90TmaWarpSpecializedAdapterINS1I_15DefaultEpilogueISJ_SK_SK_NS1H_6thread17LinearCombinationISJ_Li1EffLNS1M_9ScaleType4KindE0ELNS_15FloatRoundStyleE2ESJ_EENS1_15EpilogueDefaultEEEEEvvEEEEvNT_6ParamsE)
        .other          _ZN7cutlass13device_kernelINS_4gemm6kernel13GemmUniversalIN4cute5tupleIJiiiiEEENS1_10collective13CollectiveMmaINS1_34MainloopSm90TmaGmmaWarpSpecializedILi2ENS5_IJNS4_1CILi1EEESB_SB_EEENS1_35KernelTmaWarpSpecializedCooperativeEEENS5_IJNSA_ILi192EEENSA_ILi160EEENSA_ILi128EEEEEENS_6half_tENS5_IJlSB_lEEESJ_SK_NS4_8TiledMMAINS4_8MMA_AtomIJNS4_4SM904GMMA25MMA_64x32x16_F32F16F16_SSILNSO_5MajorE0ELSQ_0ELNSO_7ScaleInE1ELSR_1EEEEEENS4_6LayoutINS5_IJNSA_ILi2EEESB_SB_EEENS5_IJSB_NSA_ILi0EEESX_EEEEENS5_IJNS4_10UnderscoreES10_S10_EEEEENS4_13SM90_TMA_LOADENS4_14ComposedLayoutINS4_7SwizzleILi3ELi4ELi3EEENS4_18smem_ptr_flag_bitsILi16EEENSU_INS5_IJNSA_ILi8EEENSA_ILi64EEEEEENS5_IJS1A_SB_EEEEEEEvNS4_8identityES13_S1E_vS1F_EENS_8epilogue10collective6detail29Sm90TmaWarpSpecializedAdapterINS1I_15DefaultEpilogueISJ_SK_SK_NS1H_6thread17LinearCombinationISJ_Li1EffLNS1M_9ScaleType4KindE0ELNS_15FloatRoundStyleE2ESJ_EENS1_15EpilogueDefaultEEEEEvvEEEEvNT_6ParamsE,@"STO_CUDA_ENTRY STV_DEFAULT"
_ZN7cutlass13device_kernelINS_4gemm6kernel13GemmUniversalIN4cute5tupleIJiiiiEEENS1_10collective13CollectiveMmaINS1_34MainloopSm90TmaGmmaWarpSpecializedILi2ENS5_IJNS4_1CILi1EEESB_SB_EEENS1_35KernelTmaWarpSpecializedCooperativeEEENS5_IJNSA_ILi192EEENSA_ILi160EEENSA_ILi128EEEEEENS_6half_tENS5_IJlSB_lEEESJ_SK_NS4_8TiledMMAINS4_8MMA_AtomIJNS4_4SM904GMMA25MMA_64x32x16_F32F16F16_SSILNSO_5MajorE0ELSQ_0ELNSO_7ScaleInE1ELSR_1EEEEEENS4_6LayoutINS5_IJNSA_ILi2EEESB_SB_EEENS5_IJSB_NSA_ILi0EEESX_EEEEENS5_IJNS4_10UnderscoreES10_S10_EEEEENS4_13SM90_TMA_LOADENS4_14ComposedLayoutINS4_7SwizzleILi3ELi4ELi3EEENS4_18smem_ptr_flag_bitsILi16EEENSU_INS5_IJNSA_ILi8EEENSA_ILi64EEEEEENS5_IJS1A_SB_EEEEEEEvNS4_8identityES13_S1E_vS1F_EENS_8epilogue10collective6detail29Sm90TmaWarpSpecializedAdapterINS1I_15DefaultEpilogueISJ_SK_SK_NS1H_6thread17LinearCombinationISJ_Li1EffLNS1M_9ScaleType4KindE0ELNS_15FloatRoundStyleE2ESJ_EENS1_15EpilogueDefaultEEEEEvvEEEEvNT_6ParamsE:
[----:B------:R-:W0:Y:S01]  /*0000*/  LDC R1, c[0x0][0x28] ;  /* 0x00000a00ff017b82 */ /* 0x000e220000000800 */
[----:B------:R-:W1:Y:S01]  /*0010*/  S2R R2, SR_TID.X ;  /* 0x0000000000027919 */ /* 0x000e620000002100 */
[----:B------:R-:W-:Y:S01]  /*0020*/  ELECT P0, URZ, PT ;  /* 0x00000000003f782f */ /* 0x000fe20003800000 */
[----:B------:R-:W-:Y:S01]  /*0030*/  BSSY B0, `(.L_x_0) ;  /* 0x000000f000007945 */ /* 0x000fe20003800000 */
[--C-:B-1----:R-:W-:Y:S02]  /*0040*/  SHF.R.U32.HI R0, RZ, 0x5, R2.reuse ;  /* 0x00000005ff007819 */ /* 0x102fe40000011602 */
[----:B------:R-:W-:-:S03]  /*0050*/  SHF.R.U32.HI R2, RZ, 0x7, R2 ;  /* 0x00000007ff027819 */ /* 0x000fc60000011602 */
[----:B------:R-:W1:Y:S04]  /*0060*/  SHFL.IDX PT, R5, R0, RZ, 0x1f ;  /* 0x00001fff00057589 */ /* 0x000e6800000e0000 */
[----:B------:R2:W3:Y:S01]  /*0070*/  SHFL.IDX PT, R10, R2, RZ, 0x1f ;  /* 0x00001fff020a7589 */ /* 0x0004e200000e0000 */
[----:B-1----:R-:W-:-:S13]  /*0080*/  ISETP.NE.OR P0, PT, R5, RZ, !P0 ;  /* 0x000000ff0500720c */ /* 0x002fda0004705670 */
[----:B0-23--:R-:W-:Y:S05]  /*0090*/  @P0 BRA `(.L_x_1) ;  /* 0x0000000000200947 */ /* 0x00dfea0003800000 */
[----:B------:R-:W-:Y:S02]  /*00a0*/  ULDC.64 UR4, c[0x0][0x198] ;  /* 0x0000660000047ab9 */ /* 0x000fe40000000a00 */
[----:B------:R-:W-:Y:S02]  /*00b0*/  UIADD3 UR6, UP0, UR4, 0xf0, URZ ;  /* 0x000000f004067890 */ /* 0x000fe4000ff1e03f */
[----:B------:R-:W-:Y:S02]  /*00c0*/  UIADD3 UR4, UP1, UR4, 0x1f0, URZ ;  /* 0x000001f004047890 */ /* 0x000fe4000ff3e03f */
[----:B------:R-:W-:Y:S02]  /*00d0*/  UIADD3.X UR7, URZ, UR5, URZ, UP0, !UPT ;  /* 0x000000053f077290 */ /* 0x000fe400087fe43f */
[----:B------:R-:W-:-:S07]  /*00e0*/  UIADD3.X UR5, URZ, UR5, URZ, UP1, !UPT ;  /* 0x000000053f057290 */ /* 0x000fce0008ffe43f */
[----:B------:R0:W-:Y:S02]  /*00f0*/  UTMACCTL.PF [UR6] ;  /* 0x00000000060079b9 */ /* 0x0001e40008040000 */
[----:B------:R0:W-:Y:S02]  /*0100*/  UTMACCTL.PF [UR4] ;  /* 0x00000000040079b9 */ /* 0x0001e40008040000 */
[----:B0-----:R-:W-:Y:S01]  /*0110*/  NOP ;  /* 0x0000000000007918 */ /* 0x001fe20000000000 */
.L_x_1:
[----:B------:R-:W-:Y:S05]  /*0120*/  BSYNC B0 ;  /* 0x0000000000007941 */ /* 0x000fea0003800000 */
.L_x_0:
[----:B------:R-:W0:Y:S02]  /*0130*/  SHFL.IDX PT, R2, R0, RZ, 0x1f ;  /* 0x00001fff00027589 */ /* 0x000e2400000e0000 */
[----:B0-----:R-:W-:-:S13]  /*0140*/  ISETP.NE.AND P0, PT, R2, RZ, PT ;  /* 0x000000ff0200720c */ /* 0x001fda0003f05270 */
[----:B------:R-:W-:Y:S05]  /*0150*/  @P0 BRA `(.L_x_2) ;  /* 0x0000000000480947 */ /* 0x000fea0003800000 */
[----:B------:R-:W0:Y:S01]  /*0160*/  S2UR UR8, SR_CgaCtaId ;  /* 0x00000000000879c3 */ /* 0x000e220000008800 */
[----:B------:R-:W-:Y:S01]  /*0170*/  UMOV UR4, 0x400 ;  /* 0x0000040000047882 */ /* 0x000fe20000000000 */
[----:B------:R-:W-:Y:S01]  /*0180*/  UMOV UR5, 0x1 ;  /* 0x0000000100057882 */ /* 0x000fe20000000000 */
[----:B------:R-:W-:Y:S01]  /*0190*/  UMOV UR6, 0x100 ;  /* 0x0000010000067882 */ /* 0x000fe20000000000 */
[----:B------:R-:W-:Y:S01]  /*01a0*/  ELECT P0, URZ, PT ;  /* 0x00000000003f782f */ /* 0x000fe20003800000 */
[----:B------:R-:W-:-:S04]  /*01b0*/  UIADD3 UR6, -UR6, 0x100000, URZ ;  /* 0x0010000006067890 */ /* 0x000fc8000fffe13f */
[----:B------:R-:W-:Y:S02]  /*01c0*/  USHF.L.U32 UR7, UR6, 0xb, URZ ;  /* 0x0000000b06077899 */ /* 0x000fe4000800063f */
[----:B------:R-:W-:Y:S02]  /*01d0*/  USHF.L.U32 UR6, UR6, 0x1, URZ ;  /* 0x0000000106067899 */ /* 0x000fe4000800063f */
[----:B0-----:R-:W-:Y:S02]  /*01e0*/  ULEA UR8, UR8, UR4, 0x18 ;  /* 0x0000000408087291 */ /* 0x001fe4000f8ec03f */
[----:B------:R-:W-:-:S04]  /*01f0*/  UIADD3 UR4, -UR5, 0x100000, URZ ;  /* 0x0010000005047890 */ /* 0x000fc8000fffe13f */
[----:B------:R-:W-:Y:S02]  /*0200*/  USHF.L.U32 UR5, UR4, 0xb, URZ ;  /* 0x0000000b04057899 */ /* 0x000fe4000800063f */
[----:B------:R-:W-:Y:S01]  /*0210*/  USHF.L.U32 UR4, UR4, 0x1, URZ ;  /* 0x0000000104047899 */ /* 0x000fe2000800063f */
[----:B------:R-:W0:Y:S11]  /*0220*/  FENCE.VIEW.ASYNC.S ;  /* 0x00000000000073c6 */ /* 0x000e360000000000 */
[----:B0-----:R0:W1:Y:S01]  /*0230*/  SYNCS.EXCH.64 URZ, [UR8], UR4 ;  /* 0x00000004083f75b2 */ /* 0x0010620008000100 */
[----:B------:R0:W2:Y:S01]  /*0240*/  SYNCS.EXCH.64 URZ, [UR8+0x10], UR6 ;  /* 0x00001006083f75b2 */ /* 0x0000a20008000100 */
[----:B------:R0:W3:Y:S01]  /*0250*/  SYNCS.EXCH.64 URZ, [UR8+0x8], UR4 ;  /* 0x00000804083f75b2 */ /* 0x0000e20008000100 */
[----:B------:R0:W4:Y:S01]  /*0260*/  SYNCS.EXCH.64 URZ, [UR8+0x18], UR6 ;  /* 0x00001806083f75b2 */ /* 0x0001220008000100 */
[----:B------:R-:W-:Y:S01]  /*0270*/  NOP ;  /* 0x0000000000007918 */ /* 0x000fe20000000000 */
.L_x_2:
[----:B------:R-:W5:Y:S01]  /*0280*/  SHFL.IDX PT, R0, R0, RZ, 0x1f ;  /* 0x00001fff00007589 */ /* 0x000f6200000e0000 */
[----:B------:R-:W-:Y:S01]  /*0290*/  ELECT P0, URZ, PT ;  /* 0x00000000003f782f */ /* 0x000fe20003800000 */
[----:B------:R-:W1:Y:S01]  /*02a0*/  LDC R4, c[0x0][0x65c] ;  /* 0x00019700ff047b82 */ /* 0x000e620000000800 */
[----:B------:R-:W-:Y:S01]  /*02b0*/  SHF.R.S32.HI R6, RZ, 0x1f, R5 ;  /* 0x0000001fff067819 */ /* 0x000fe20000011405 */
[----:B------:R-:W2:Y:S01]  /*02c0*/  S2R R3, SR_CTAID.Y ;  /* 0x0000000000037919 */ /* 0x000ea20000002600 */
[----:B0-----:R-:W-:Y:S01]  /*02d0*/  UMOV UR4, 0x20 ;  /* 0x0000002000047882 */ /* 0x001fe20000000000 */
[----:B------:R-:W-:Y:S01]  /*02e0*/  ISETP.NE.AND P2, PT, R10, RZ, PT ;  /* 0x000000ff0a00720c */ /* 0x000fe20003f45270 */
[----:B------:R-:W-:Y:S01]  /*02f0*/  NOP ;  /* 0x0000000000007918 */ /* 0x000fe20000000000 */
[----:B------:R-:W-:Y:S01]  /*0300*/  LEA.HI R6, R6, R5, RZ, 0x2 ;  /* 0x0000000506067211 */ /* 0x000fe200078f10ff */
[----:B------:R-:W-:Y:S01]  /*0310*/  NOP ;  /* 0x0000000000007918 */ /* 0x000fe20000000000 */
[----:B------:R-:W-:-:S02]  /*0320*/  LOP3.LUT R2, R2, 0xfffffff7, RZ, 0xc0, !PT ;  /* 0xfffffff702027812 */ /* 0x000fc400078ec0ff */
[----:B-----5:R-:W-:Y:S02]  /*0330*/  ISETP.NE.OR P0, PT, R0, RZ, !P0 ;  /* 0x000000ff0000720c */ /* 0x020fe40004705670 */
[----:B-1----:R-:W-:Y:S02]  /*0340*/  ISETP.NE.AND P3, PT, R4, 0x1, PT ;  /* 0x000000010400780c */ /* 0x002fe40003f65270 */
[----:B------:R-:W0:Y:S01]  /*0350*/  S2R R4, SR_CTAID.X ;  /* 0x0000000000047919 */ /* 0x000e220000002500 */
[----:B------:R-:W-:-:S05]  /*0360*/  LOP3.LUT R0, R6, 0xfffffffc, RZ, 0xc0, !PT ;  /* 0xfffffffc06007812 */ /* 0x000fca00078ec0ff */
[----:B------:R-:W-:Y:S02]  /*0370*/  IMAD.IADD R0, R5, 0x1, -R0 ;  /* 0x0000000105007824 */ /* 0x000fe400078e0a00 */
[----:B------:R-:W-:Y:S01]  /*0380*/  IMAD.MOV.U32 R5, RZ, RZ, RZ ;  /* 0x000000ffff057224 */ /* 0x000fe200078e00ff */
[----:B------:R-:W-:Y:S01]  /*0390*/  VOTEU.ALL UP0, P0 ;  /* 0x00000000003f7886 */ /* 0x000fe20000000000 */
[----:B------:R-:W-:Y:S01]  /*03a0*/  VOTEU.ALL UP1, P0 ;  /* 0x00000000003f7886 */ /* 0x000fe20000020000 */
[----:B------:R-:W0:Y:S01]  /*03b0*/  @P3 LDC R9, c[0x0][0x10] ;  /* 0x00000400ff093b82 */ /* 0x000e220000000800 */
[----:B--2---:R-:W-:Y:S01]  /*03c0*/  @P3 IMAD.MOV.U32 R6, RZ, RZ, R3 ;  /* 0x000000ffff063224 */ /* 0x004fe200078e0003 */
[----:B------:R-:W-:Y:S01]  /*03d0*/  @P3 LOP3.LUT R2, R2, 0x8, RZ, 0xfc, !PT ;  /* 0x0000000802023812 */ /* 0x000fe200078efcff */
[----:B------:R-:W-:Y:S01]  /*03e0*/  @!UP0 UMOV UR6, 0x400 ;  /* 0x0000040000068882 */ /* 0x000fe20000000000 */
[----:B------:R-:W-:-:S04]  /*03f0*/  @!UP0 UIADD3 UR4, -UR4, 0x100000, URZ ;  /* 0x0010000004048890 */ /* 0x000fc8000fffe13f */
[----:B------:R-:W-:Y:S02]  /*0400*/  @!UP0 USHF.L.U32 UR5, UR4, 0xb, URZ ;  /* 0x0000000b04058899 */ /* 0x000fe4000800063f */
[----:B------:R-:W-:Y:S01]  /*0410*/  @!UP0 USHF.L.U32 UR4, UR4, 0x1, URZ ;  /* 0x0000000104048899 */ /* 0x000fe2000800063f */
[----:B------:R-:W-:Y:S02]  /*0420*/  @P3 IMAD.MOV.U32 R7, RZ, RZ, RZ ;  /* 0x000000ffff073224 */ /* 0x000fe400078e00ff */
[----:B------:R-:W-:Y:S01]  /*0430*/  @P3 IMAD.MOV.U32 R13, RZ, RZ, RZ ;  /* 0x000000ffff0d3224 */ /* 0x000fe200078e00ff */
[----:B------:R-:W1:Y:S08]  /*0440*/  @!UP0 S2UR UR7, SR_CgaCtaId ;  /* 0x00000000000789c3 */ /* 0x000e700000008800 */
[----:B------:R-:W2:Y:S01]  /*0450*/  @!P3 LDC R11, c[0x0][0xc] ;  /* 0x00000300ff0bbb82 */ /* 0x000ea20000000800 */
[----:B0-----:R-:W-:-:S04]  /*0460*/  @P3 IMAD.WIDE.U32 R8, R4, R9, R6 ;  /* 0x0000000904083225 */ /* 0x001fc800078e0006 */
[----:B------:R-:W-:Y:S02]  /*0470*/  @P3 IMAD.MOV.U32 R19, RZ, RZ, R8 ;  /* 0x000000ffff133224 */ /* 0x000fe400078e0008 */
[----:B------:R-:W-:Y:S01]  /*0480*/  @P3 IMAD.IADD R18, R9, 0x1, R13 ;  /* 0x0000000109123824 */ /* 0x000fe200078e020d */
[----:B-1----:R-:W-:Y:S01]  /*0490*/  @!UP0 ULEA UR6, UR7, UR6, 0x18 ;  /* 0x0000000607068291 */ /* 0x002fe2000f8ec03f */
[----:B------:R-:W-:Y:S01]  /*04a0*/  VOTEU.ALL UP0, P0 ;  /* 0x00000000003f7886 */ /* 0x000fe20000000000 */
[----:B------:R-:W-:-:S04]  /*04b0*/  ISETP.NE.AND P0, PT, R0, 0x3, PT ;  /* 0x000000030000780c */ /* 0x000fc80003f05270 */
[----:B------:R-:W-:Y:S01]  /*04c0*/  ISETP.EQ.OR P0, PT, R0, RZ, !P0 ;  /* 0x000000ff0000720c */ /* 0x000fe20004702670 */
[----:B--2---:R-:W-:-:S03]  /*04d0*/  @!P3 IMAD.WIDE.U32 R6, R11, R3, R4 ;  /* 0x000000030b06b225 */ /* 0x004fc600078e0004 */
[C---:B------:R-:W-:Y:S01]  /*04e0*/  ISETP.EQ.AND P0, PT, R10.reuse, RZ, P0 ;  /* 0x000000ff0a00720c */ /* 0x040fe20000702270 */
[----:B------:R-:W-:Y:S01]  /*04f0*/  VIADD R10, R10, 0xffffffff ;  /* 0xffffffff0a0a7836 */ /* 0x000fe20000000000 */
[----:B------:R-:W0:Y:S02]  /*0500*/  FENCE.VIEW.ASYNC.S ;  /* 0x00000000000073c6 */ /* 0x000e240000000000 */
[----:B0-----:R0:W3:Y:S01]  /*0510*/  @!UP0 SYNCS.EXCH.64 URZ, [UR6+0x30], UR4 ;  /* 0x00003004063f85b2 */ /* 0x0010e20008000100 */
[----:B------:R-:W-:Y:S01]  /*0520*/  @!P3 IMAD.MOV.U32 R19, RZ, RZ, R6 ;  /* 0x000000ffff13b224 */ /* 0x000fe200078e0006 */
[----:B------:R-:W-:Y:S01]  /*0530*/  SEL R16, RZ, 0x1, !P0 ;  /* 0x00000001ff107807 */ /* 0x000fe20004000000 */
[----:B------:R-:W-:Y:S01]  /*0540*/  @!P3 IMAD.MOV.U32 R18, RZ, RZ, R7 ;  /* 0x000000ffff12b224 */ /* 0x000fe200078e0007 */
[----:B------:R-:W-:-:S04]  /*0550*/  ISETP.GE.U32.AND P1, PT, R10, 0x2, PT ;  /* 0x000000020a00780c */ /* 0x000fc80003f26070 */
[----:B------:R-:W-:Y:S01]  /*0560*/  SEL R16, R16, 0x2, P1 ;  /* 0x0000000210107807 */ /* 0x000fe20000800000 */
[----:B------:R0:W3:Y:S01]  /*0570*/  @!UP1 SYNCS.EXCH.64 URZ, [UR6+0x38], UR4 ;  /* 0x00003804063f95b2 */ /* 0x0000e20008000100 */
[----:B------:R-:W-:Y:S01]  /*0580*/  NOP ;  /* 0x0000000000007918 */ /* 0x000fe20000000000 */
[----:B---34-:R-:W-:Y:S06]  /*0590*/  BAR.SYNC.DEFER_BLOCKING 0x0 ;  /* 0x0000000000007b1d */ /* 0x018fec0000010000 */
[----:B------:R-:W-:Y:S05]  /*05a0*/  @!P2 BRA `(.L_x_3) ;  /* 0x000000f000d8a947 */ /* 0x000fea0003800000 */
[----:B------:R-:W-:-:S13]  /*05b0*/  ISETP.GT.U32.AND P0, PT, R10, 0x1, PT ;  /* 0x000000010a00780c */ /* 0x000fda0003f04070 */
[----:B0-----:R-:W-:Y:S05]  /*05c0*/  @P0 EXIT ;  /* 0x000000000000094d */ /* 0x001fea0003800000 */
[----:B------:R-:W-:Y:S01]  /*05d0*/  ULDC.64 UR4, c[0x0][0x650] ;  /* 0x0001940000047ab9 */ /* 0x000fe20000000a00 */
[----:B------:R-:W-:Y:S01]  /*05e0*/  PRMT R0, RZ, 0x7610, R0 ;  /* 0x00007610ff007816 */ /* 0x000fe20000000000 */
[----:B------:R-:W-:Y:S01]  /*05f0*/  IMAD.MOV.U32 R22, RZ, RZ, -0x1 ;  /* 0xffffffffff167424 */ /* 0x000fe200078e00ff */
[----:B------:R-:W-:Y:S01]  /*0600*/  ISETP.GE.U32.AND P0, PT, R19, UR4, PT ;  /* 0x0000000413007c0c */ /* 0x000fe2000bf06070 */
[----:B------:R-:W-:Y:S02]  /*0610*/  IMAD.MOV.U32 R23, RZ, RZ, -0x1 ;  /* 0xffffffffff177424 */ /* 0x000fe400078e00ff */
[----:B------:R-:W-:Y:S01]  /*0620*/  IMAD.MOV.U32 R17, RZ, RZ, -0x1 ;  /* 0xffffffffff117424 */ /* 0x000fe200078e00ff */
[----:B------:R-:W-:-:S13]  /*0630*/  ISETP.GE.U32.AND.EX P0, PT, R18, UR5, PT, P0 ;  /* 0x0000000512007c0c */ /* 0x000fda000bf06100 */
[----:B------:R-:W-:Y:S05]  /*0640*/  @P0 BRA `(.L_x_4) ;  /* 0x0000000400600947 */ /* 0x000fea0003800000 */
[----:B------:R-:W0:Y:S01]  /*0650*/  LDC.64 R14, c[0x0][0x628] ;  /* 0x00018a00ff0e7b82 */ /* 0x000e220000000a00 */
[----:B------:R-:W-:Y:S02]  /*0660*/  IMAD.MOV.U32 R6, RZ, RZ, R19 ;  /* 0x000000ffff067224 */ /* 0x000fe400078e0013 */
[----:B------:R-:W-:-:S05]  /*0670*/  IMAD.MOV.U32 R7, RZ, RZ, R18 ;  /* 0x000000ffff077224 */ /* 0x000fca00078e0012 */
[----:B------:R-:W1:Y:S08]  /*0680*/  LDC R12, c[0x0][0x630] ;  /* 0x00018c00ff0c7b82 */ /* 0x000e700000000800 */
[----:B------:R-:W2:Y:S01]  /*0690*/  LDC.64 R20, c[0x0][0x620] ;  /* 0x00018800ff147b82 */ /* 0x000ea20000000a00 */
[----:B0-----:R-:W-:-:S04]  /*06a0*/  ISETP.NE.U32.AND P0, PT, R14, RZ, PT ;  /* 0x000000ff0e00720c */ /* 0x001fc80003f05070 */
[----:B------:R-:W-:-:S13]  /*06b0*/  ISETP.NE.AND.EX P0, PT, R15, RZ, PT, P0 ;  /* 0x000000ff0f00720c */ /* 0x000fda0003f05300 */
[----:B-12---:R-:W-:Y:S05]  /*06c0*/  @!P0 BRA `(.L_x_5) ;  /* 0x0000000000288947 */ /* 0x006fea0003800000 */
[----:B------:R-:W0:Y:S02]  /*06d0*/  LDC R0, c[0x0][0x634] ;  /* 0x00018d00ff007b82 */ /* 0x000e240000000800 */
[----:B0-----:R-:W-:-:S05]  /*06e0*/  IADD3 R11, P0, R19, R0, RZ ;  /* 0x00000000130b7210 */ /* 0x001fca0007f1e0ff */
[----:B------:R-:W-:-:S04]  /*06f0*/  IMAD.X R13, RZ, RZ, R18, P0 ;  /* 0x000000ffff0d7224 */ /* 0x000fc800000e0612 */
[----:B------:R-:W-:-:S04]  /*0700*/  IMAD.WIDE.U32 R6, R13, R14, RZ ;  /* 0x0000000e0d067225 */ /* 0x000fc800078e00ff */
[----:B------:R-:W-:-:S04]  /*0710*/  IMAD.WIDE.U32 R8, P0, R11, R15, R6 ;  /* 0x0000000f0b087225 */ /* 0x000fc80007800006 */
[----:B------:R-:W-:-:S04]  /*0720*/  IMAD.WIDE.U32 R6, R11, R14, RZ ;  /* 0x0000000e0b067225 */ /* 0x000fc800078e00ff */
[----:B------:R-:W-:Y:S01]  /*0730*/  IMAD.X R11, RZ, RZ, RZ, P0 ;  /* 0x000000ffff0b7224 */ /* 0x000fe200000e06ff */
[----:B------:R-:W-:Y:S01]  /*0740*/  IADD3 RZ, P0, R7, R8, RZ ;  /* 0x0000000807ff7210 */ /* 0x000fe20007f1e0ff */
[----:B------:R-:W-:-:S04]  /*0750*/  IMAD.MOV.U32 R10, RZ, RZ, R9 ;  /* 0x000000ffff0a7224 */ /* 0x000fc800078e0009 */
[----:B------:R-:W-:-:S08]  /*0760*/  IMAD.WIDE.U32.X R6, R13, R15, R10, P0 ;  /* 0x0000000f0d067225 */ /* 0x000fd000000e040a */
.L_x_5:
[-CC-:B------:R-:W-:Y:S01]  /*0770*/  SHF.R.U64 R25, R6, R12.reuse, R7.reuse ;  /* 0x0000000c06197219 */ /* 0x180fe20000001207 */
[----:B------:R-:W0:Y:S01]  /*0780*/  LDC R10, c[0x0][0x618] ;  /* 0x00018600ff0a7b82 */ /* 0x000e220000000800 */
[----:B------:R-:W-:Y:S01]  /*0790*/  SHF.R.U32.HI R5, RZ, R12, R7 ;  /* 0x0000000cff057219 */ /* 0x000fe20000011607 */
[----:B------:R-:W-:Y:S01]  /*07a0*/  ULDC UR4, c[0x0][0x150] ;  /* 0x0000540000047ab9 */ /* 0x000fe20000000800 */
[----:B------:R-:W-:Y:S01]  /*07b0*/  IADD3 R9, P0, RZ, -R25, RZ ;  /* 0x80000019ff097210 */ /* 0x000fe20007f1e0ff */
[----:B------:R-:W-:Y:S01]  /*07c0*/  IMAD.MOV.U32 R6, RZ, RZ, R19 ;  /* 0x000000ffff067224 */ /* 0x000fe200078e0013 */
[----:B------:R-:W-:Y:S01]  /*07d0*/  I2FP.F32.U32 R0, R4 ;  /* 0x0000000400007245 */ /* 0x000fe20000201000 */
[----:B------:R-:W-:Y:S02]  /*07e0*/  IMAD.MOV.U32 R7, RZ, RZ, R18 ;  /* 0x000000ffff077224 */ /* 0x000fe400078e0012 */
[----:B------:R-:W1:Y:S01]  /*07f0*/  LDC.64 R26, c[0x0][0x640] ;  /* 0x00019000ff1a7b82 */ /* 0x000e620000000a00 */
[----:B------:R-:W-:-:S02]  /*0800*/  IMAD.X R11, RZ, RZ, ~R5, P0 ;  /* 0x000000ffff0b7224 */ /* 0x000fc400000e0e05 */
[----:B------:R-:W-:Y:S01]  /*0810*/  FMUL R0, R0, UR4 ;  /* 0x0000000400007c20 */ /* 0x000fe20008400000 */
[----:B------:R-:W-:Y:S01]  /*0820*/  IMAD.WIDE.U32 R6, R9, R20, R6 ;  /* 0x0000001409067225 */ /* 0x000fe200078e0006 */
[----:B------:R-:W-:-:S03]  /*0830*/  ULDC UR4, c[0x0][0x154] ;  /* 0x0000550000047ab9 */ /* 0x000fc60000000800 */
[----:B------:R-:W-:Y:S01]  /*0840*/  IMAD R8, R11, R20, RZ ;  /* 0x000000140b087224 */ /* 0x000fe200078e02ff */
[----:B------:R-:W2:Y:S01]  /*0850*/  LDC R5, c[0x0][0x144] ;  /* 0x00005100ff057b82 */ /* 0x000ea20000000800 */
[----:B------:R-:W3:Y:S02]  /*0860*/  F2I.U32.TRUNC.NTZ R0, R0 ;  /* 0x0000000000007305 */ /* 0x000ee4000020f000 */
[----:B------:R-:W-:-:S04]  /*0870*/  IMAD R9, R9, R21, R8 ;  /* 0x0000001509097224 */ /* 0x000fc800078e0208 */
[----:B------:R-:W-:Y:S01]  /*0880*/  IMAD.IADD R7, R7, 0x1, R9 ;  /* 0x0000000107077824 */ /* 0x000fe200078e0209 */
[----:B------:R-:W4:Y:S01]  /*0890*/  LDC R12, c[0x0][0x608] ;  /* 0x00018200ff0c7b82 */ /* 0x000f220000000800 */
[----:B------:R-:W-:-:S03]  /*08a0*/  IMAD.MOV.U32 R9, RZ, RZ, -0x1 ;  /* 0xffffffffff097424 */ /* 0x000fc600078e00ff */
[-CC-:B0-----:R-:W-:Y:S02]  /*08b0*/  SHF.R.U64 R20, R6, R10.reuse, R7.reuse ;  /* 0x0000000a06147219 */ /* 0x181fe40000001207 */
[----:B------:R-:W-:Y:S02]  /*08c0*/  I2FP.F32.U32 R6, R3 ;  /* 0x0000000300067245 */ /* 0x000fe40000201000 */
[----:B------:R-:W0:Y:S01]  /*08d0*/  LDC R22, c[0x0][0x658] ;  /* 0x00019600ff167b82 */ /* 0x000e220000000800 */
[----:B-1----:R-:W-:Y:S01]  /*08e0*/  ISETP.NE.U32.AND P0, PT, R26, RZ, PT ;  /* 0x000000ff1a00720c */ /* 0x002fe20003f05070 */
[----:B---3--:R-:W-:Y:S01]  /*08f0*/  IMAD.MOV R8, RZ, RZ, -R0 ;  /* 0x000000ffff087224 */ /* 0x008fe200078e0a00 */
[----:B------:R-:W-:Y:S01]  /*0900*/  SHF.R.U32.HI R7, RZ, R10, R7 ;  /* 0x0000000aff077219 */ /* 0x000fe20000011607 */
[----:B------:R-:W-:Y:S01]  /*0910*/  FMUL R6, R6, UR4 ;  /* 0x0000000406067c20 */ /* 0x000fe20008400000 */
[----:B------:R-:W-:-:S03]  /*0920*/  ISETP.NE.AND.EX P0, PT, R27, RZ, PT, P0 ;  /* 0x000000ff1b00720c */ /* 0x000fc60003f05300 */
[----:B------:R-:W1:Y:S01]  /*0930*/  LDC R14, c[0x0][0x148] ;  /* 0x00005200ff0e7b82 */ /* 0x000e620000000800 */
[----:B--2---:R-:W-:-:S07]  /*0940*/  IMAD R0, R5, R8, R4 ;  /* 0x0000000805007224 */ /* 0x004fce00078e0204 */
[----:B------:R-:W2:Y:S01]  /*0950*/  LDC R24, c[0x0][0x600] ;  /* 0x00018000ff187b82 */ /* 0x000ea20000000800 */
[-CC-:B----4-:R-:W-:Y:S02]  /*0960*/  SHF.R.U64 R28, R20, R12.reuse, R7.reuse ;  /* 0x0000000c141c7219 */ /* 0x190fe40000001207 */
[----:B------:R-:W-:Y:S01]  /*0970*/  SHF.R.U32.HI R5, RZ, R12, R7 ;  /* 0x0000000cff057219 */ /* 0x000fe20000011607 */
[----:B------:R-:W-:Y:S01]  /*0980*/  IMAD.MOV.U32 R7, RZ, RZ, 0x1 ;  /* 0x00000001ff077424 */ /* 0x000fe200078e00ff */
[----:B------:R3:W4:Y:S03]  /*0990*/  F2I.U32.TRUNC.NTZ R12, R6 ;  /* 0x00000006000c7305 */ /* 0x000726000020f000 */
[----:B------:R-:W1:Y:S01]  /*09a0*/  LDC R15, c[0x0][0x648] ;  /* 0x00019200ff0f7b82 */ /* 0x000e620000000800 */
[-C--:B0-----:R-:W-:Y:S02]  /*09b0*/  SHF.L.U32 R4, R9, R22.reuse, RZ ;  /* 0x0000001609047219 */ /* 0x081fe400000006ff */
[----:B------:R-:W-:-:S02]  /*09c0*/  SHF.R.U64 R30, R28, R22, R5 ;  /* 0x000000161c1e7219 */ /* 0x000fc40000001205 */
[----:B------:R-:W-:Y:S02]  /*09d0*/  LOP3.LUT R11, RZ, R4, RZ, 0x33, !PT ;  /* 0x00000004ff0b7212 */ /* 0x000fe400078e33ff */
[-C--:B------:R-:W-:Y:S01]  /*09e0*/  SHF.R.U32.HI R5, RZ, R22.reuse, R5 ;  /* 0x00000016ff057219 */ /* 0x080fe20000011605 */
[----:B------:R-:W0:Y:S01]  /*09f0*/  LDC R17, c[0x0][0x638] ;  /* 0x00018e00ff117b82 */ /* 0x000e220000000800 */
[----:B------:R-:W-:Y:S01]  /*0a00*/  SHF.L.U32 R10, R7, R22, RZ ;  /* 0x00000016070a7219 */ /* 0x000fe200000006ff */
[----:B------:R-:W-:-:S06]  /*0a10*/  IMAD.MOV.U32 R4, RZ, RZ, R30 ;  /* 0x000000ffff047224 */ /* 0x000fcc00078e001e */
[----:B------:R-:W0:Y:S01]  /*0a20*/  LDC R21, c[0x0][0x610] ;  /* 0x00018400ff157b82 */ /* 0x000e220000000800 */
[----:B---34-:R-:W-:Y:S05]  /*0a30*/  @!P0 BRA `(.L_x_6) ;  /* 0x0000000000288947 */ /* 0x018fea0003800000 */
[----:B------:R-:W3:Y:S02]  /*0a40*/  LDC R9, c[0x0][0x64c] ;  /* 0x00019300ff097b82 */ /* 0x000ee40000000800 */
[----:B---3--:R-:W-:-:S05]  /*0a50*/  IADD3 R9, P0, R30, R9, RZ ;  /* 0x000000091e097210 */ /* 0x008fca0007f1e0ff */
        /* <DEDUP_REMOVED lines=8> */
.L_x_6:
[----:B-1----:R-:W-:Y:S01]  /*0ae0*/  SHF.R.U64 R4, R4, R15, R5 ;  /* 0x0000000f04047219 */ /* 0x002fe20000001205 */
[----:B--2---:R-:W-:Y:S01]  /*0af0*/  VIADD R5, R24, 0xffffffff ;  /* 0xffffffff18057836 */ /* 0x004fe20000000000 */
[----:B------:R-:W-:Y:S01]  /*0b00*/  LOP3.LUT R11, R28, R11, RZ, 0xc0, !PT ;  /* 0x0000000b1c0b7212 */ /* 0x000fe200078ec0ff */
[----:B------:R-:W-:Y:S02]  /*0b10*/  IMAD.MOV R12, RZ, RZ, -R12 ;  /* 0x000000ffff0c7224 */ /* 0x000fe400078e0a0c */
[----:B------:R-:W-:Y:S01]  /*0b20*/  IMAD.MOV R6, RZ, RZ, -R4 ;  /* 0x000000ffff067224 */ /* 0x000fe200078e0a04 */
[----:B------:R-:W-:Y:S01]  /*0b30*/  LOP3.LUT R5, R20, R5, RZ, 0xc0, !PT ;  /* 0x0000000514057212 */ /* 0x000fe200078ec0ff */
[----:B------:R-:W-:Y:S02]  /*0b40*/  @P3 IMAD R0, R14, R12, R3 ;  /* 0x0000000c0e003224 */ /* 0x000fe400078e0203 */
[----:B------:R-:W-:Y:S02]  /*0b50*/  IMAD R11, R10, R4, R11 ;  /* 0x000000040a0b7224 */ /* 0x000fe400078e020b */
[----:B0-----:R-:W-:-:S02]  /*0b60*/  IMAD R3, R6, R17, R30 ;  /* 0x0000001106037224 */ /* 0x001fc400078e021e */
[----:B------:R-:W-:Y:S02]  /*0b70*/  IMAD R22, R11, R21, R0 ;  /* 0x000000150b167224 */ /* 0x000fe400078e0200 */
[----:B------:R-:W-:Y:S02]  /*0b80*/  IMAD R3, R3, R24, R5 ;  /* 0x0000001803037224 */ /* 0x000fe400078e0205 */
[----:B------:R-:W-:Y:S02]  /*0b90*/  IMAD.MOV.U32 R0, RZ, RZ, 0x1 ;  /* 0x00000001ff007424 */ /* 0x000fe400078e00ff */
[----:B------:R-:W-:Y:S01]  /*0ba0*/  IMAD.MOV.U32 R17, RZ, RZ, R25 ;  /* 0x000000ffff117224 */ /* 0x000fe200078e0019 */
[----:B------:R-:W-:Y:S02]  /*0bb0*/  SEL R23, R3, R22, !P3 ;  /* 0x0000001603177207 */ /* 0x000fe40005800000 */
[----:B------:R-:W-:-:S07]  /*0bc0*/  SEL R22, R22, R3, !P3 ;  /* 0x0000000316167207 */ /* 0x000fce0005800000 */
.L_x_4:
[----:B------:R-:W-:-:S08]  /*0bd0*/  NOP ;  /* 0x0000000000007918 */ /* 0x000fd00000000000 */
[----:B------:R-:W0:Y:S02]  /*0be0*/  USETMAXREG.TRY_ALLOC.CTAPOOL UP0, 0xe8 ;  /* 0x000000e8000079c8 */ /* 0x000e240008000600 */
[----:B0-----:R-:W-:-:S13]  /*0bf0*/  PLOP3.LUT P0, PT, PT, PT, UP0, 0x80, 0x0 ;  /* 0x000000000000781c */ /* 0x001fda0003f0f008 */
[----:B------:R-:W-:Y:S05]  /*0c00*/  @!P0 BRA `(.L_x_4) ;  /* 0xfffffffc00f08947 */ /* 0x000fea000383ffff */
[----:B------:R-:W-:Y:S01]  /*0c10*/  ULDC.64 UR4, c[0x0][0x598] ;  /* 0x0001660000047ab9 */ /* 0x000fe20000000a00 */
[----:B------:R-:W-:Y:S01]  /*0c20*/  ULDC.64 UR40, c[0x0][0x208] ;  /* 0x0000820000287ab9 */ /* 0x000fe20000000a00 */
[----:B------:R-:W-:-:S04]  /*0c30*/  ISETP.NE.U32.AND P0, PT, RZ, UR4, PT ;  /* 0x00000004ff007c0c */ /* 0x000fc8000bf05070 */
[----:B------:R-:W-:-:S13]  /*0c40*/  ISETP.NE.AND.EX P0, PT, RZ, UR5, PT, P0 ;  /* 0x00000005ff007c0c */ /* 0x000fda000bf05300 */
[----:B------:R-:W-:Y:S05]  /*0c50*/  @!P0 BRA `(.L_x_7) ;  /* 0x00000000001c8947 */ /* 0x000fea0003800000 */
[----:B------:R-:W0:Y:S02]  /*0c60*/  LDC.64 R4, c[0x0][0x598] ;  /* 0x00016600ff047b82 */ /* 0x000e240000000a00 */
[----:B0-----:R-:W2:Y:S02]  /*0c70*/  LDG.E.64 R4, desc[UR40][R4.64] ;  /* 0x0000002804047981 */ /* 0x001ea4000c1e1b00 */
[----:B--2---:R-:W-:-:S04]  /*0c80*/  ISETP.NE.U32.AND P0, PT, R4, RZ, PT ;  /* 0x000000ff0400720c */ /* 0x004fc80003f05070 */
[----:B------:R-:W-:-:S13]  /*0c90*/  ISETP.NE.AND.EX P0, PT, R5, RZ, PT, P0 ;  /* 0x000000ff0500720c */ /* 0x000fda0003f05300 */
[----:B------:R-:W-:Y:S05]  /*0ca0*/  @!P0 BRA `(.L_x_7) ;  /* 0x0000000000088947 */ /* 0x000fea0003800000 */
[----:B------:R0:W5:Y:S01]  /*0cb0*/  LD.E R185, desc[UR40][R4.64] ;  /* 0x0000002804b97980 */ /* 0x000162000c101900 */
[----:B------:R-:W-:Y:S05]  /*0cc0*/  BRA `(.L_x_8) ;  /* 0x0000000000247947 */ /* 0x000fea0003800000 */
.L_x_7:
[----:B------:R-:W-:Y:S02]  /*0cd0*/  ULDC.64 UR4, c[0x0][0x588] ;  /* 0x0001620000047ab9 */ /* 0x000fe40000000a00 */
[----:B------:R-:W-:-:S04]  /*0ce0*/  ISETP.NE.U32.AND P0, PT, RZ, UR4, PT ;  /* 0x00000004ff007c0c */ /* 0x000fc8000bf05070 */
[----:B------:R-:W-:-:S13]  /*0cf0*/  ISETP.NE.AND.EX P0, PT, RZ, UR5, PT, P0 ;  /* 0x00000005ff007c0c */ /* 0x000fda000bf05300 */
[----:B------:R-:W-:Y:S05]  /*0d00*/  @!P0 BRA `(.L_x_9) ;  /* 0x00000000000c8947 */ /* 0x000fea0003800000 */
[----:B------:R-:W0:Y:S02]  /*0d10*/  LDC.64 R4, c[0x0][0x588] ;  /* 0x00016200ff047b82 */ /* 0x000e240000000a00 */
[----:B0-----:R1:W5:Y:S01]  /*0d20*/  LDG.E R185, desc[UR40][R4.64] ;  /* 0x0000002804b97981 */ /* 0x001362000c1e1900 */
[----:B------:R-:W-:Y:S05]  /*0d30*/  BRA `(.L_x_8) ;  /* 0x0000000000087947 */ /* 0x000fea0003800000 */
.L_x_9:
[----:B------:R-:W-:Y:S02]  /*0d40*/  ULDC UR4, c[0x0][0x580] ;  /* 0x0001600000047ab9 */ /* 0x000fe40000000800 */
[----:B------:R-:W-:-:S07]  /*0d50*/  IMAD.U32 R185, RZ, RZ, UR4 ;  /* 0x00000004ffb97e24 */ /* 0x000fce000f8e00ff */
.L_x_8:
[----:B------:R-:W-:Y:S02]  /*0d60*/  ULDC.64 UR4, c[0x0][0x5a0] ;  /* 0x0001680000047ab9 */ /* 0x000fe40000000a00 */
[----:B------:R-:W-:-:S04]  /*0d70*/  ISETP.NE.U32.AND P0, PT, RZ, UR4, PT ;  /* 0x00000004ff007c0c */ /* 0x000fc8000bf05070 */
[----:B------:R-:W-:-:S13]  /*0d80*/  ISETP.NE.AND.EX P0, PT, RZ, UR5, PT, P0 ;  /* 0x00000005ff007c0c */ /* 0x000fda000bf05300 */
[----:B------:R-:W-:Y:S05]  /*0d90*/  @!P0 BRA `(.L_x_10) ;  /* 0x00000000001c8947 */ /* 0x000fea0003800000 */
[----:B01----:R-:W0:Y:S02]  /*0da0*/  LDC.64 R4, c[0x0][0x5a0] ;  /* 0x00016800ff047b82 */ /* 0x003e240000000a00 */
[----:B0-----:R-:W2:Y:S02]  /*0db0*/  LDG.E.64 R4, desc[UR40][R4.64] ;  /* 0x0000002804047981 */ /* 0x001ea4000c1e1b00 */
[----:B--2---:R-:W-:-:S04]  /*0dc0*/  ISETP.NE.U32.AND P0, PT, R4, RZ, PT ;  /* 0x000000ff0400720c */ /* 0x004fc80003f05070 */
[----:B------:R-:W-:-:S13]  /*0dd0*/  ISETP.NE.AND.EX P0, PT, R5, RZ, PT, P0 ;  /* 0x000000ff0500720c */ /* 0x000fda0003f05300 */
[----:B------:R-:W-:Y:S05]  /*0de0*/  @!P0 BRA `(.L_x_10) ;  /* 0x0000000000088947 */ /* 0x000fea0003800000 */
[----:B------:R0:W5:Y:S01]  /*0df0*/  LD.E R184, desc[UR40][R4.64] ;  /* 0x0000002804b87980 */ /* 0x000162000c101900 */
[----:B------:R-:W-:Y:S05]  /*0e00*/  BRA `(.L_x_11) ;  /* 0x0000000000247947 */ /* 0x000fea0003800000 */
.L_x_10:
[----:B------:R-:W-:Y:S02]  /*0e10*/  ULDC.64 UR4, c[0x0][0x590] ;  /* 0x0001640000047ab9 */ /* 0x000fe40000000a00 */
[----:B------:R-:W-:-:S04]  /*0e20*/  ISETP.NE.U32.AND P0, PT, RZ, UR4, PT ;  /* 0x00000004ff007c0c */ /* 0x000fc8000bf05070 */
[----:B------:R-:W-:-:S13]  /*0e30*/  ISETP.NE.AND.EX P0, PT, RZ, UR5, PT, P0 ;  /* 0x00000005ff007c0c */ /* 0x000fda000bf05300 */
[----:B------:R-:W-:Y:S05]  /*0e40*/  @!P0 BRA `(.L_x_12) ;  /* 0x00000000000c8947 */ /* 0x000fea0003800000 */
[----:B01----:R-:W0:Y:S02]  /*0e50*/  LDC.64 R4, c[0x0][0x590] ;  /* 0x00016400ff047b82 */ /* 0x003e240000000a00 */
[----:B0-----:R1:W5:Y:S01]  /*0e60*/  LDG.E R184, desc[UR40][R4.64] ;  /* 0x0000002804b87981 */ /* 0x001362000c1e1900 */
[----:B------:R-:W-:Y:S05]  /*0e70*/  BRA `(.L_x_11) ;  /* 0x0000000000087947 */ /* 0x000fea0003800000 */
.L_x_12:
[----:B------:R-:W-:Y:S02]  /*0e80*/  ULDC UR4, c[0x0][0x584] ;  /* 0x0001610000047ab9 */ /* 0x000fe40000000800 */
[----:B------:R-:W-:-:S07]  /*0e90*/  IMAD.U32 R184, RZ, RZ, UR4 ;  /* 0x00000004ffb87e24 */ /* 0x000fce000f8e00ff */
.L_x_11:
[----:B------:R-:W-:-:S13]  /*0ea0*/  LOP3.LUT P0, RZ, R0, 0xff, RZ, 0xc0, !PT ;  /* 0x000000ff00ff7812 */ /* 0x000fda000780c0ff */
[----:B------:R-:W-:Y:S05]  /*0eb0*/  @!P0 EXIT ;  /* 0x000000000000894d */ /* 0x000fea0003800000 */
[----:B------:R-:W-:Y:S01]  /*0ec0*/  ULDC UR4, c[0x0][0x28c] ;  /* 0x0000a30000047ab9 */ /* 0x000fe20000000800 */
[----:B------:R-:W-:Y:S01]  /*0ed0*/  LOP3.LUT R198, R16, 0x1, RZ, 0xfc, !PT ;  /* 0x0000000110c67812 */ /* 0x000fe200078efcff */
[----:B------:R-:W-:Y:S01]  /*0ee0*/  UIADD3 UR4, UR4, 0x7f, URZ ;  /* 0x0000007f04047890 */ /* 0x000fe2000fffe03f */
[----:B------:R-:W-:Y:S01]  /*0ef0*/  UMOV UR36, URZ ;  /* 0x0000003f00247c82 */ /* 0x000fe20008000000 */
[----:B------:R-:W-:Y:S02]  /*0f00*/  UMOV UR37, URZ ;  /* 0x0000003f00257c82 */ /* 0x000fe40008000000 */
[----:B------:R-:W-:-:S04]  /*0f10*/  USHF.R.S32.HI UR5, URZ, 0x1f, UR4 ;  /* 0x0000001f3f057899 */ /* 0x000fc80008011404 */
[----:B------:R-:W-:-:S04]  /*0f20*/  ULEA.HI UR5, UR5, UR4, URZ, 0x7 ;  /* 0x0000000405057291 */ /* 0x000fc8000f8f383f */
[----:B------:R-:W-:-:S12]  /*0f30*/  USHF.R.S32.HI UR38, URZ, 0x7, UR5 ;  /* 0x000000073f267899 */ /* 0x000fd80008011405 */
.L_x_348:
[----:B--2---:R-:W2:Y:S01]  /*0f40*/  S2R R0, SR_TID.X ;  /* 0x0000000000007919 */ /* 0x004ea20000002100 */
[----:B---3--:R-:W3:Y:S01]  /*0f50*/  S2UR UR7, SR_CgaCtaId ;  /* 0x00000000000779c3 */ /* 0x008ee20000008800 */
[----:B------:R-:W-:Y:S02]  /*0f60*/  UMOV UR6, 0x400 ;  /* 0x0000040000067882 */ /* 0x000fe40000000000 */
[----:B---3--:R-:W-:Y:S01]  /*0f70*/  ULEA UR42, UR7, UR6, 0x18 ;  /* 0x00000006072a7291 */ /* 0x008fe2000f8ec03f */
[----:B--2---:R-:W-:-:S04]  /*0f80*/  LOP3.LUT R0, R0, 0x80, RZ, 0xc0, !PT ;  /* 0x0000008000007812 */ /* 0x004fc800078ec0ff */
[----:B------:R-:W-:-:S06]  /*0f90*/  SHF.R.U32.HI R0, RZ, 0x7, R0 ;  /* 0x00000007ff007819 */ /* 0x000fcc0000011600 */
[----:B------:R-:W2:Y:S02]  /*0fa0*/  SHFL.IDX PT, R0, R0, RZ, 0x1f ;  /* 0x00001fff00007589 */ /* 0x000ea400000e0000 */
[----:B--2---:R-:W-:-:S13]  /*0fb0*/  R2UR UR4, R0 ;  /* 0x00000000000472ca */ /* 0x004fda00000e0000 */
[----:B------:R-:W-:-:S04]  /*0fc0*/  ULEA.HI UR5, UR4, UR4, URZ, 0x1 ;  /* 0x0000000404057291 */ /* 0x000fc8000f8f083f */
[----:B------:R-:W-:-:S04]  /*0fd0*/  ULOP3.LUT UR5, UR5, 0x7fffe, URZ, 0xc0, !UPT ;  /* 0x0007fffe05057892 */ /* 0x000fc8000f8ec03f */
[----:B------:R-:W-:-:S03]  /*0fe0*/  UIADD3 UR5, UR4, -UR5, URZ ;  /* 0x8000000504057290 */ /* 0x000fc6000fffe03f */
[----:B------:R-:W-:Y:S01]  /*0ff0*/  ULDC UR4, c[0x0][0x28c] ;  /* 0x0000a30000047ab9 */ /* 0x000fe20000000800 */
[----:B------:R-:W-:Y:S01]  /*1000*/  ULEA UR5, UR5, UR42, 0xd ;  /* 0x0000002a05057291 */ /* 0x000fe2000f8e683f */
[----:B------:R-:W-:-:S03]  /*1010*/  ISETP.LT.AND P0, PT, RZ, UR4, PT ;  /* 0x00000004ff007c0c */ /* 0x000fc6000bf01270 */
[----:B------:R-:W-:-:S04]  /*1020*/  UIADD3 UR5, UR5, 0x100, URZ ;  /* 0x0000010005057890 */ /* 0x000fc8000fffe03f */
[----:B------:R-:W-:-:S04]  /*1030*/  USHF.R.U32.HI UR5, URZ, 0x4, UR5 ;  /* 0x000000043f057899 */ /* 0x000fc80008011605 */
[----:B------:R-:W-:Y:S02]  /*1040*/  ULOP3.LUT UR39, UR5, 0x3fff, URZ, 0xc0, !UPT ;  /* 0x00003fff05277892 */ /* 0x000fe4000f8ec03f */
[----:B----45:R-:W-:Y:S10]  /*1050*/  @P0 BRA `(.L_x_13) ;  /* 0x0000000000400947 */ /* 0x030ff40003800000 */
[----:B------:R-:W-:Y:S01]  /*1060*/  MOV R0, 0x0 ;  /* 0x0000000000007802 */ /* 0x000fe20000000f00 */
[----:B------:R-:W-:Y:S01]  /*1070*/  ULDC.64 UR4, c[0x4][0x68] ;  /* 0x01001a0000047ab9 */ /* 0x000fe20000000a00 */
[----:B------:R-:W-:Y:S01]  /*1080*/  ULDC.64 UR6, c[0x4][0x8] ;  /* 0x0100020000067ab9 */ /* 0x000fe20000000a00 */
[----:B01----:R-:W-:Y:S01]  /*1090*/  IMAD.U32 R4, RZ, RZ, UR4 ;  /* 0x00000004ff047e24 */ /* 0x003fe2000f8e00ff */
[----:B------:R0:W1:Y:S01]  /*10a0*/  LDC.64 R14, c[0x4][R0] ;  /* 0x01000000000e7b82 */ /* 0x0000620000000a00 */
[----:B------:R-:W-:Y:S01]  /*10b0*/  IMAD.U32 R5, RZ, RZ, UR5 ;  /* 0x00000005ff057e24 */ /* 0x000fe2000f8e00ff */
[----:B------:R-:W-:Y:S01]  /*10c0*/  ULDC.64 UR4, c[0x4][0x70] ;  /* 0x01001c0000047ab9 */ /* 0x000fe20000000a00 */
[----:B------:R-:W-:Y:S02]  /*10d0*/  IMAD.U32 R10, RZ, RZ, UR6 ;  /* 0x00000006ff0a7e24 */ /* 0x000fe4000f8e00ff */
[----:B------:R-:W-:Y:S02]  /*10e0*/  IMAD.U32 R6, RZ, RZ, UR4 ;  /* 0x00000004ff067e24 */ /* 0x000fe4000f8e00ff */
[----:B------:R-:W-:-:S02]  /*10f0*/  IMAD.U32 R7, RZ, RZ, UR5 ;  /* 0x00000005ff077e24 */ /* 0x000fc4000f8e00ff */
[----:B------:R-:W-:Y:S02]  /*1100*/  IMAD.U32 R11, RZ, RZ, UR7 ;  /* 0x00000007ff0b7e24 */ /* 0x000fe4000f8e00ff */
[----:B------:R-:W-:Y:S02]  /*1110*/  IMAD.MOV.U32 R8, RZ, RZ, 0x1e1 ;  /* 0x000001e1ff087424 */ /* 0x000fe400078e00ff */
[----:B------:R-:W-:Y:S02]  /*1120*/  IMAD.MOV.U32 R12, RZ, RZ, 0x1 ;  /* 0x00000001ff0c7424 */ /* 0x000fe400078e00ff */
[----:B0-----:R-:W-:-:S07]  /*1130*/  IMAD.MOV.U32 R13, RZ, RZ, RZ ;  /* 0x000000ffff0d7224 */ /* 0x001fce00078e00ff */
[----:B------:R-:W-:-:S07]  /*1140*/  LEPC R20, `(.L_x_13) ;  /* 0x000000001014794e */ /* 0x000fce0000000000 */
[----:B-1---5:R-:W-:Y:S05]  /*1150*/  CALL.ABS.NOINC R14 ;  /* 0x000000000e007343 */ /* 0x022fea0003c00000 */
.L_x_13:
[----:B------:R-:W-:-:S13]  /*1160*/  ISETP.NE.AND P0, PT, R198, 0x3, PT ;  /* 0x00000003c600780c */ /* 0x000fda0003f05270 */
[----:B------:R-:W-:Y:S05]  /*1170*/  @!P0 BRA `(.L_x_14) ;  /* 0x0000000000048947 */ /* 0x000fea0003800000 */
[----:B------:R-:W-:Y:S01]  /*1180*/  BPT.TRAP 0x1 ;  /* 0x000000040000795c */ /* 0x000fe20000300000 */
.L_x_14:
[----:B------:R-:W-:Y:S02]  /*1190*/  IMAD.U32 R3, RZ, RZ, UR37 ;  /* 0x00000025ff037e24 */ /* 0x000fe4000f8e00ff */
[----:B------:R-:W-:-:S03]  /*11a0*/  IMAD.U32 R0, RZ, RZ, UR36 ;  /* 0x00000024ff007e24 */ /* 0x000fc6000f8e00ff */
[----:B------:R-:W-:Y:S02]  /*11b0*/  LEA R3, R3, UR42, 0x3 ;  /* 0x0000002a03037c11 */ /* 0x000fe4000f8e18ff */
[----:B------:R-:W-:-:S04]  /*11c0*/  SHF.L.U32 R0, R0, 0x1f, RZ ;  /* 0x0000001f00007819 */ /* 0x000fc800000006ff */
[----:B------:R2:W3:Y:S01]  /*11d0*/  SYNCS.PHASECHK.TRANS64.TRYWAIT P1, [R3+URZ], R0 ;  /* 0x00000000030075a7 */ /* 0x0004e2000802017f */
[----:B------:R-:W-:Y:S05]  /*11e0*/  @!P0 BRA `(.L_x_15) ;  /* 0x0000000000048947 */ /* 0x000fea0003800000 */
[----:B------:R-:W-:Y:S01]  /*11f0*/  BPT.TRAP 0x1 ;  /* 0x000000040000795c */ /* 0x000fe20000300000 */
.L_x_15:
[----:B---3--:R-:W-:Y:S05]  /*1200*/  @P1 BRA `(.L_x_16) ;  /* 0x0000000000081947 */ /* 0x008fea0003800000 */
[----:B------:R-:W3:Y:S02]  /*1210*/  SYNCS.PHASECHK.TRANS64.TRYWAIT P1, [R3+URZ], R0 ;  /* 0x00000000030075a7 */ /* 0x000ee4000802017f */
[----:B---3--:R-:W-:Y:S05]  /*1220*/  @!P1 BRA `(.L_x_17) ;  /* 0x000000fc00509947 */ /* 0x008fea0003800000 */
.L_x_16:
[----:B------:R-:W-:-:S04]  /*1230*/  UISETP.LT.AND UP0, UPT, UR38, 0x1, UPT ;  /* 0x000000012600788c */ /* 0x000fc8000bf01270 */
[----:B------:R-:W-:-:S06]  /*1240*/  USEL UR4, UR38, 0x1, UP0 ;  /* 0x0000000126047887 */ /* 0x000fcc0008000000 */
[----:B--23--:R-:W-:Y:S01]  /*1250*/  IMAD.U32 R0, RZ, RZ, UR4 ;  /* 0x00000004ff007e24 */ /* 0x00cfe2000f8e00ff */
[----:B------:R-:W-:Y:S05]  /*1260*/  WARPSYNC.ALL ;  /* 0x0000000000007948 */ /* 0x000fea0003800000 */
[----:B------:R-:W-:-:S04]  /*1270*/  IADD3 R0, -R0, UR38, RZ ;  /* 0x0000002600007c10 */ /* 0x000fc8000fffe1ff */
[----:B------:R-:W-:Y:S01]  /*1280*/  ISETP.GE.AND P1, PT, R0, 0x1, PT ;  /* 0x000000010000780c */ /* 0x000fe20003f26270 */
[----:B------:R-:W-:Y:S01]  /*1290*/  UIADD3 UR4, UR42, 0x18100, URZ ;  /* 0x000181002a047890 */ /* 0x000fe2000fffe03f */
[----:B------:R-:W-:Y:S01]  /*12a0*/  WARPGROUP.ARRIVE ;  /* 0x00000000000079c5 */ /* 0x000fe20000000000 */
[----:B------:R-:W-:Y:S01]  /*12b0*/  UMOV UR9, 0x40000040 ;  /* 0x4000004000097882 */ /* 0x000fe20000000000 */
[----:B------:R-:W-:Y:S01]  /*12c0*/  UMOV UR11, 0x40000040 ;  /* 0x40000040000b7882 */ /* 0x000fe20000000000 */
[----:B------:R-:W-:Y:S02]  /*12d0*/  USHF.R.U32.HI UR5, URZ, 0x4, UR4 ;  /* 0x000000043f057899 */ /* 0x000fe40008011604 */
[----:B------:R-:W-:Y:S02]  /*12e0*/  ULOP3.LUT UR4, UR39, 0x10000, URZ, 0xfc, !UPT ;  /* 0x0001000027047892 */ /* 0x000fe4000f8efc3f */
[----:B------:R-:W-:Y:S02]  /*12f0*/  ULOP3.LUT UR5, UR5, 0x3fff, URZ, 0xc0, !UPT ;  /* 0x00003fff05057892 */ /* 0x000fe4000f8ec03f */
[----:B------:R-:W-:-:S02]  /*1300*/  UIMAD UR8, UR37, 0xc00, UR4 ;  /* 0x00000c00250878a4 */ /* 0x000fc4000f8e0204 */
[----:B------:R-:W-:Y:S01]  /*1310*/  ULOP3.LUT UR5, UR5, 0x10000, URZ, 0xfc, !UPT ;  /* 0x0001000005057892 */ /* 0x000fe2000f8efc3f */
[----:B------:R-:W-:Y:S01]  /*1320*/  UMOV UR13, UR9 ;  /* 0x00000009000d7c82 */ /* 0x000fe20008000000 */
[----:B------:R-:W-:Y:S02]  /*1330*/  UMOV UR15, 0x40000040 ;  /* 0x40000040000f7882 */ /* 0x000fe40000000000 */
[----:B------:R-:W-:Y:S01]  /*1340*/  UIMAD UR6, UR37, 0xa00, UR5 ;  /* 0x00000a00250678a4 */ /* 0x000fe2000f8e0205 */
[----:B------:R-:W-:Y:S01]  /*1350*/  UMOV UR12, UR8 ;  /* 0x00000008000c7c82 */ /* 0x000fe20008000000 */
[----:B------:R-:W-:Y:S02]  /*1360*/  UMOV UR16, UR8 ;  /* 0x0000000800107c82 */ /* 0x000fe40008000000 */
[----:B------:R-:W-:Y:S02]  /*1370*/  UIADD3 UR14, UR6, 0x100, URZ ;  /* 0x00000100060e7890 */ /* 0x000fe4000fffe03f */
[----:B------:R-:W-:-:S02]  /*1380*/  UIADD3 UR18, UR6, 0x200, URZ ;  /* 0x0000020006127890 */ /* 0x000fc4000fffe03f */
[----:B------:R-:W-:Y:S01]  /*1390*/  UMOV UR10, UR6 ;  /* 0x00000006000a7c82 */ /* 0x000fe20008000000 */
[----:B------:R-:W-:Y:S01]  /*13a0*/  UMOV UR17, UR9 ;  /* 0x0000000900117c82 */ /* 0x000fe20008000000 */
[----:B------:R-:W-:Y:S01]  /*13b0*/  HGMMA.64x32x16.F32 R168, gdesc[UR8], RZ, !UPT, gsb0 ;  /* 0x0060000008a879f0 */ /* 0x000fe2000c0008ff */
[----:B------:R-:W-:Y:S01]  /*13c0*/  UMOV UR19, 0x40000040 ;  /* 0x4000004000137882 */ /* 0x000fe20000000000 */
[----:B------:R-:W-:Y:S01]  /*13d0*/  UIADD3 UR22, UR6, 0x300, URZ ;  /* 0x0000030006167890 */ /* 0x000fe2000fffe03f */
[----:B------:R-:W-:Y:S01]  /*13e0*/  UMOV UR20, UR8 ;  /* 0x0000000800147c82 */ /* 0x000fe20008000000 */
[----:B------:R-:W-:Y:S01]  /*13f0*/  UMOV UR21, UR9 ;  /* 0x0000000900157c82 */ /* 0x000fe20008000000 */
[----:B------:R-:W-:Y:S01]  /*1400*/  UMOV UR23, 0x40000040 ;  /* 0x4000004000177882 */ /* 0x000fe20000000000 */
[----:B------:R-:W-:Y:S01]  /*1410*/  UIADD3 UR26, UR6, 0x400, URZ ;  /* 0x00000400061a7890 */ /* 0x000fe2000fffe03f */
[----:B------:R-:W-:Y:S01]  /*1420*/  UMOV UR24, UR8 ;  /* 0x0000000800187c82 */ /* 0x000fe20008000000 */
[----:B------:R-:W-:Y:S01]  /*1430*/  UMOV UR25, UR9 ;  /* 0x0000000900197c82 */ /* 0x000fe20008000000 */
[----:B------:R-:W-:Y:S01]  /*1440*/  UMOV UR27, 0x40000040 ;  /* 0x40000040001b7882 */ /* 0x000fe20000000000 */
[----:B------:R-:W-:-:S02]  /*1450*/  UIADD3 UR7, UR8, 0x400, URZ ;  /* 0x0000040008077890 */ /* 0x000fc4000fffe03f */
[----:B------:R-:W-:Y:S01]  /*1460*/  UIADD3 UR30, UR6, 0x402, URZ ;  /* 0x00000402061e7890 */ /* 0x000fe2000fffe03f */
[----:B------:R-:W-:Y:S01]  /*1470*/  UMOV UR31, 0x40000040 ;  /* 0x40000040001f7882 */ /* 0x000fe20000000000 */
[----:B------:R-:W-:Y:S02]  /*1480*/  WARPGROUP.DEPBAR.LE gsb0, 0x0 ;  /* 0x00008000000079c5 */ /* 0x000fe40000010000 */
[----:B------:R-:W-:-:S06]  /*1490*/  WARPGROUP.ARRIVE ;  /* 0x00000000000079c5 */ /* 0x000fcc0000000000 */
[----:B------:R-:W-:Y:S03]  /*14a0*/  HGMMA.64x32x16.F32 R136, gdesc[UR12], RZ, !UPT, gsb0 ;  /* 0x006000000c8879f0 */ /* 0x000fe6000c0008ff */
        /* <DEDUP_REMOVED lines=8> */
[----:B------:R-:W-:Y:S01]  /*1530*/  HGMMA.64x32x16.F32 R40, gdesc[UR24], RZ, !UPT, gsb0 ;  /* 0x00600000182879f0 */ /* 0x000fe2000c0008ff */
[----:B------:R-:W-:Y:S01]  /*1540*/  UMOV UR24, UR7 ;  /* 0x0000000700187c82 */ /* 0x000fe20008000000 */
[----:B------:R-:W-:Y:S01]  /*1550*/  UMOV UR25, 0x40000040 ;  /* 0x4000004000197882 */ /* 0x000fe20000000000 */
[----:B------:R-:W-:Y:S01]  /*1560*/  UMOV UR20, UR24 ;  /* 0x0000001800147c82 */ /* 0x000fe20008000000 */
[----:B------:R-:W-:Y:S01]  /*1570*/  UMOV UR21, UR25 ;  /* 0x0000001900157c82 */ /* 0x000fe20008000000 */
[----:B------:R-:W-:Y:S01]  /*1580*/  UMOV UR16, UR24 ;  /* 0x0000001800107c82 */ /* 0x000fe20008000000 */
[----:B------:R-:W-:Y:S01]  /*1590*/  UMOV UR17, UR25 ;  /* 0x0000001900117c82 */ /* 0x000fe20008000000 */
[----:B------:R-:W-:Y:S01]  /*15a0*/  UMOV UR12, UR24 ;  /* 0x00000018000c7c82 */ /* 0x000fe20008000000 */
[----:B------:R-:W-:Y:S01]  /*15b0*/  UMOV UR13, UR25 ;  /* 0x00000019000d7c82 */ /* 0x000fe20008000000 */
[----:B------:R-:W-:Y:S01]  /*15c0*/  UIADD3 UR7, UR8, 0x402, URZ ;  /* 0x0000040208077890 */ /* 0x000fe2000fffe03f */
[----:B------:R-:W-:-:S02]  /*15d0*/  WARPGROUP.DEPBAR.LE gsb0, 0x0 ;  /* 0x00008000000079c5 */ /* 0x000fc40000010000 */
[----:B------:R-:W-:-:S06]  /*15e0*/  WARPGROUP.ARRIVE ;  /* 0x00000000000079c5 */ /* 0x000fcc0000000000 */
[----:B------:R-:W-:Y:S01]  /*15f0*/  HGMMA.64x32x16.F32 R24, gdesc[UR24], RZ, !UPT, gsb0 ;  /* 0x00600000181879f0 */ /* 0x000fe2000c0008ff */
[----:B------:R-:W-:Y:S01]  /*1600*/  UMOV UR26, UR10 ;  /* 0x0000000a001a7c82 */ /* 0x000fe20008000000 */
[----:B------:R-:W-:Y:S01]  /*1610*/  UMOV UR27, UR11 ;  /* 0x0000000b001b7c82 */ /* 0x000fe20008000000 */
[----:B------:R-:W-:Y:S01]  /*1620*/  UIADD3 UR10, UR6, 0x806, URZ ;  /* 0x00000806060a7890 */ /* 0x000fe2000fffe03f */
[----:B------:R-:W-:Y:S01]  /*1630*/  UMOV UR11, 0x40000040 ;  /* 0x40000040000b7882 */ /* 0x000fe20000000000 */
[----:B------:R-:W-:Y:S02]  /*1640*/  WARPGROUP.DEPBAR.LE gsb0, 0x0 ;  /* 0x00008000000079c5 */ /* 0x000fe40000010000 */
[----:B------:R-:W-:-:S06]  /*1650*/  WARPGROUP.ARRIVE ;  /* 0x00000000000079c5 */ /* 0x000fcc0000000000 */
[----:B------:R-:W-:Y:S01]  /*1660*/  HGMMA.64x32x16.F32 R56, gdesc[UR20], RZ, !UPT, gsb0 ;  /* 0x00600000143879f0 */ /* 0x000fe2000c0008ff */
        /* <DEDUP_REMOVED lines=10> */
[----:B------:R-:W-:Y:S02]  /*1710*/  UIADD3 UR12, UR8, 0x2, URZ ;  /* 0x00000002080c7890 */ /* 0x000fe4000fffe03f */
[----:B------:R-:W-:Y:S01]  /*1720*/  UIADD3 UR14, UR6, 0x2, URZ ;  /* 0x00000002060e7890 */ /* 0x000fe2000fffe03f */
[----:B------:R-:W-:Y:S01]  /*1730*/  UMOV UR13, 0x40000040 ;  /* 0x40000040000d7882 */ /* 0x000fe20000000000 */
[----:B------:R-:W-:Y:S01]  /*1740*/  UMOV UR15, 0x40000040 ;  /* 0x40000040000f7882 */ /* 0x000fe20000000000 */
[----:B------:R-:W-:Y:S02]  /*1750*/  UMOV UR17, UR13 ;  /* 0x0000000d00117c82 */ /* 0x000fe40008000000 */
[----:B------:R-:W-:Y:S01]  /*1760*/  UMOV UR16, UR12 ;  /* 0x0000000c00107c82 */ /* 0x000fe20008000000 */
[----:B------:R-:W-:Y:S01]  /*1770*/  UMOV UR20, UR12 ;  /* 0x0000000c00147c82 */ /* 0x000fe20008000000 */
[----:B------:R-:W-:Y:S01]  /*1780*/  UMOV UR21, UR13 ;  /* 0x0000000d00157c82 */ /* 0x000fe20008000000 */
[----:B------:R-:W-:Y:S01]  /*1790*/  UMOV UR28, UR12 ;  /* 0x0000000c001c7c82 */ /* 0x000fe20008000000 */
[----:B------:R-:W-:Y:S01]  /*17a0*/  UMOV UR29, UR13 ;  /* 0x0000000d001d7c82 */ /* 0x000fe20008000000 */
[----:B------:R-:W-:-:S02]  /*17b0*/  WARPGROUP.DEPBAR.LE gsb0, 0x0 ;  /* 0x00008000000079c5 */ /* 0x000fc40000010000 */
[----:B------:R-:W-:-:S06]  /*17c0*/  WARPGROUP.ARRIVE ;  /* 0x00000000000079c5 */ /* 0x000fcc0000000000 */
[----:B------:R-:W-:Y:S01]  /*17d0*/  HGMMA.64x32x16.F32 R152, gdesc[UR24], RZ, !UPT, gsb0 ;  /* 0x00600000189879f0 */ /* 0x000fe2000c0008ff */
[----:B------:R-:W-:Y:S01]  /*17e0*/  UIADD3 UR26, UR6, 0x302, URZ ;  /* 0x00000302061a7890 */ /* 0x000fe2000fffe03f */
[----:B------:R-:W-:Y:S01]  /*17f0*/  UMOV UR24, UR12 ;  /* 0x0000000c00187c82 */ /* 0x000fe20008000000 */
[----:B------:R-:W-:Y:S01]  /*1800*/  UMOV UR25, UR13 ;  /* 0x0000000d00197c82 */ /* 0x000fe20008000000 */
[----:B------:R-:W-:Y:S01]  /*1810*/  UMOV UR27, 0x40000040 ;  /* 0x40000040001b7882 */ /* 0x000fe20000000000 */
[----:B------:R-:W-:Y:S02]  /*1820*/  WARPGROUP.DEPBAR.LE gsb0, 0x0 ;  /* 0x00008000000079c5 */ /* 0x000fe40000010000 */
[----:B------:R-:W-:-:S06]  /*1830*/  WARPGROUP.ARRIVE ;  /* 0x00000000000079c5 */ /* 0x000fcc0000000000 */
[----:B------:R-:W-:Y:S03]  /*1840*/  HGMMA.64x32x16.F32 R168, gdesc[UR12], R168, gsb0 ;  /* 0x006000000ca879f0 */ /* 0x000fe600080008a8 */
        /* <DEDUP_REMOVED lines=11> */
[----:B------:R-:W-:Y:S01]  /*1900*/  HGMMA.64x32x16.F32 R40, gdesc[UR28], R40, gsb0 ;  /* 0x006000001c2879f0 */ /* 0x000fe20008000828 */
        /* <DEDUP_REMOVED lines=13> */
[----:B------:R-:W-:Y:S01]  /*19e0*/  HGMMA.64x32x16.F32 R24, gdesc[UR28], R24, gsb0 ;  /* 0x006000001c1879f0 */ /* 0x000fe20008000818 */
[----:B------:R-:W-:Y:S01]  /*19f0*/  UIADD3 UR30, UR6, 0x404, URZ ;  /* 0x00000404061e7890 */ /* 0x000fe2000fffe03f */
[----:B------:R-:W-:Y:S01]  /*1a00*/  UMOV UR31, 0x40000040 ;  /* 0x40000040001f7882 */ /* 0x000fe20000000000 */
[----:B------:R-:W-:Y:S02]  /*1a10*/  WARPGROUP.DEPBAR.LE gsb0, 0x0 ;  /* 0x00008000000079c5 */ /* 0x000fe40000010000 */
        /* <DEDUP_REMOVED lines=27> */
[----:B------:R-:W-:Y:S01]  /*1bd0*/  UMOV UR28, UR12 ;  /* 0x0000000c001c7c82 */ /* 0x000fe20008000000 */
[----:B------:R-:W-:Y:S01]  /*1be0*/  UMOV UR29, UR13 ;  /* 0x0000000d001d7c82 */ /* 0x000fe20008000000 */
[----:B------:R-:W-:-:S02]  /*1bf0*/  WARPGROUP.DEPBAR.LE gsb0, 0x0 ;  /* 0x00008000000079c5 */ /* 0x000fc40000010000 */
        /* <DEDUP_REMOVED lines=297> */
[----:B------:R-:W-:Y:S01]  /*2e90*/  UIADD3 UR6, UR8, 0xa06, URZ ;  /* 0x00000a0608067890 */ /* 0x000fe2000fffe03f */
[----:B------:R-:W-:-:S02]  /*2ea0*/  UMOV UR9, UR13 ;  /* 0x0000000d00097c82 */ /* 0x000fc40008000000 */
[----:B------:R-:W-:Y:S01]  /*2eb0*/  UMOV UR8, UR12 ;  /* 0x0000000c00087c82 */ /* 0x000fe20008000000 */
[----:B------:R-:W-:Y:S01]  /*2ec0*/  UMOV UR24, UR12 ;  /* 0x0000000c00187c82 */ /* 0x000fe20008000000 */
[----:B------:R-:W-:Y:S01]  /*2ed0*/  UMOV UR25, UR13 ;  /* 0x0000000d00197c82 */ /* 0x000fe20008000000 */
        /* <DEDUP_REMOVED lines=41> */
[----:B------:R-:W-:Y:S05]  /*3170*/  @!P1 BRA `(.L_x_18) ;  /* 0x0000002000449947 */ /* 0x000fea0003800000 */
[----:B------:R-:W-:-:S04]  /*3180*/  UIADD3 UR32, UR37, 0x1, URZ ;  /* 0x0000000125207890 */ /* 0x000fc8000fffe03f */
[----:B------:R-:W-:-:S04]  /*3190*/  UISETP.NE.AND UP0, UPT, UR32, 0x2, UPT ;  /* 0x000000022000788c */ /* 0x000fc8000bf05270 */
[----:B------:R-:W-:Y:S02]  /*31a0*/  USEL UR6, URZ, 0x1, UP0 ;  /* 0x000000013f067887 */ /* 0x000fe40008000000 */
[----:B------:R-:W-:Y:S02]  /*31b0*/  USEL UR32, UR32, URZ, UP0 ;  /* 0x0000003f20207287 */ /* 0x000fe40008000000 */
[----:B------:R-:W-:-:S06]  /*31c0*/  ULOP3.LUT UR6, UR36, UR6, URZ, 0x3c, !UPT ;  /* 0x0000000624067292 */ /* 0x000fcc000f8e3c3f */
[----:B01----:R-:W-:Y:S01]  /*31d0*/  IMAD.U32 R5, RZ, RZ, UR6 ;  /* 0x00000006ff057e24 */ /* 0x003fe2000f8e00ff */
[----:B------:R-:W-:-:S06]  /*31e0*/  UMOV UR6, UR37 ;  /* 0x0000002500067c82 */ /* 0x000fcc0008000000 */
.L_x_25:
[----:B01----:R-:W-:Y:S05]  /*31f0*/  @!P0 BRA `(.L_x_19) ;  /* 0x0000000000048947 */ /* 0x003fea0003800000 */
[----:B------:R-:W-:Y:S01]  /*3200*/  BPT.TRAP 0x1 ;  /* 0x000000040000795c */ /* 0x000fe20000300000 */
.L_x_19:
[----:B------:R-:W0:Y:S01]  /*3210*/  S2UR UR8, SR_CgaCtaId ;  /* 0x00000000000879c3 */ /* 0x000e220000008800 */
[----:B------:R-:W-:Y:S01]  /*3220*/  UMOV UR7, 0x400 ;  /* 0x0000040000077882 */ /* 0x000fe20000000000 */
[----:B------:R-:W-:Y:S01]  /*3230*/  SHF.L.U32 R3, R5, 0x1f, RZ ;  /* 0x0000001f05037819 */ /* 0x000fe200000006ff */
[----:B0-----:R-:W-:-:S04]  /*3240*/  ULEA UR7, UR8, UR7, 0x18 ;  /* 0x0000000708077291 */ /* 0x001fc8000f8ec03f */
[----:B------:R-:W-:-:S09]  /*3250*/  ULEA UR8, UR32, UR7, 0x3 ;  /* 0x0000000720087291 */ /* 0x000fd2000f8e183f */
[----:B------:R0:W1:Y:S01]  /*3260*/  SYNCS.PHASECHK.TRANS64.TRYWAIT P1, [UR8], R3 ;  /* 0x00000003ff0075a7 */ /* 0x0000620008020148 */
[----:B------:R-:W-:Y:S05]  /*3270*/  @!P0 BRA `(.L_x_20) ;  /* 0x0000000000048947 */ /* 0x000fea0003800000 */
[----:B------:R-:W-:Y:S01]  /*3280*/  BPT.TRAP 0x1 ;  /* 0x000000040000795c */ /* 0x000fe20000300000 */
.L_x_20:
[----:B-1----:R-:W-:Y:S05]  /*3290*/  @P1 BRA `(.L_x_21) ;  /* 0x0000000000081947 */ /* 0x002fea0003800000 */
[----:B------:R-:W1:Y:S02]  /*32a0*/  SYNCS.PHASECHK.TRANS64.TRYWAIT P1, [UR8], R3 ;  /* 0x00000003ff0075a7 */ /* 0x000e640008020148 */
[----:B-1----:R-:W-:Y:S05]  /*32b0*/  @!P1 BRA `(.L_x_22) ;  /* 0x000000dc00409947 */ /* 0x002fea0003800000 */
.L_x_21:
[----:B------:R-:W-:Y:S01]  /*32c0*/  UIMAD UR8, UR32, 0xc00, UR4 ;  /* 0x00000c00200878a4 */ /* 0x000fe2000f8e0204 */
[----:B------:R-:W-:Y:S01]  /*32d0*/  WARPGROUP.ARRIVE ;  /* 0x00000000000079c5 */ /* 0x000fe20000000000 */
[----:B------:R-:W-:Y:S01]  /*32e0*/  UIMAD UR10, UR32, 0xa00, UR5 ;  /* 0x00000a00200a78a4 */ /* 0x000fe2000f8e0205 */
[----:B------:R-:W-:Y:S01]  /*32f0*/  UMOV UR9, 0x40000040 ;  /* 0x4000004000097882 */ /* 0x000fe20000000000 */
[----:B------:R-:W-:Y:S02]  /*3300*/  UMOV UR11, 0x40000040 ;  /* 0x40000040000b7882 */ /* 0x000fe40000000000 */
[----:B------:R-:W-:Y:S01]  /*3310*/  UIADD3 UR14, UR10, 0x100, URZ ;  /* 0x000001000a0e7890 */ /* 0x000fe2000fffe03f */
[----:B------:R-:W-:Y:S01]  /*3320*/  UMOV UR12, UR8 ;  /* 0x00000008000c7c82 */ /* 0x000fe20008000000 */
[----:B------:R-:W-:Y:S01]  /*3330*/  UMOV UR13, UR9 ;  /* 0x00000009000d7c82 */ /* 0x000fe20008000000 */
[----:B------:R-:W-:Y:S02]  /*3340*/  UMOV UR15, 0x40000040 ;  /* 0x40000040000f7882 */ /* 0x000fe40000000000 */
[----:B------:R-:W-:Y:S01]  /*3350*/  HGMMA.64x32x16.F32 R168, gdesc[UR8], R168, gsb0 ;  /* 0x0060000008a879f0 */ /* 0x000fe200080008a8 */
        /* <DEDUP_REMOVED lines=13> */
[----:B------:R-:W-:Y:S01]  /*3430*/  UMOV UR31, 0x40000040 ;  /* 0x40000040001f7882 */ /* 0x000fe20000000000 */
[----:B------:R-:W-:Y:S01]  /*3440*/  UIADD3 UR9, UR8, 0x402, URZ ;  /* 0x0000040208097890 */ /* 0x000fe2000fffe03f */
[----:B------:R-:W-:-:S02]  /*3450*/  WARPGROUP.DEPBAR.LE gsb0, 0x0 ;  /* 0x00008000000079c5 */ /* 0x000fc40000010000 */
[----:B------:R-:W-:-:S06]  /*3460*/  WARPGROUP.ARRIVE ;  /* 0x00000000000079c5 */ /* 0x000fcc0000000000 */
[----:B------:R-:W-:Y:S01]  /*3470*/  HGMMA.64x32x16.F32 R136, gdesc[UR12], R136, gsb0 ;  /* 0x006000000c8879f0 */ /* 0x000fe20008000888 */
[----:B------:R-:W-:Y:S02]  /*3480*/  UIADD3 UR12, UR8, 0x400, URZ ;  /* 0x00000400080c7890 */ /* 0x000fe4000fffe03f */
        /* <DEDUP_REMOVED lines=17> */
[----:B------:R-:W-:Y:S02]  /*35a0*/  WARPGROUP.DEPBAR.LE gsb0, 0x0 ;  /* 0x00008000000079c5 */ /* 0x000fe40000010000 */
[----:B------:R-:W-:-:S06]  /*35b0*/  WARPGROUP.ARRIVE ;  /* 0x00000000000079c5 */ /* 0x000fcc0000000000 */
[----:B------:R-:W-:Y:S01]  /*35c0*/  HGMMA.64x32x16.F32 R24, gdesc[UR24], R24, gsb0 ;  /* 0x00600000181879f0 */ /* 0x000fe20008000818 */
[----:B------:R-:W-:Y:S01]  /*35d0*/  UMOV UR26, UR10 ;  /* 0x0000000a001a7c82 */ /* 0x000fe20008000000 */
[----:B------:R-:W-:Y:S01]  /*35e0*/  UMOV UR27, UR11 ;  /* 0x0000000b001b7c82 */ /* 0x000fe20008000000 */
        /* <DEDUP_REMOVED lines=26> */
[----:B------:R-:W-:Y:S01]  /*3790*/  HGMMA.64x32x16.F32 R152, gdesc[UR24], R152, gsb0 ;  /* 0x00600000189879f0 */ /* 0x000fe20008000898 */
        /* <DEDUP_REMOVED lines=340> */
[----:B------:R-:W-:Y:S02]  /*4ce0*/  UIADD3 UR24, UR10, 0x806, URZ ;  /* 0x000008060a187890 */ /* 0x000fe4000fffe03f */
        /* <DEDUP_REMOVED lines=33> */
[----:B------:R-:W-:-:S03]  /*4f00*/  UIADD3 UR16, UR8, 0xa06, URZ ;  /* 0x00000a0608107890 */ /* 0x000fc6000fffe03f */
        /* <DEDUP_REMOVED lines=37> */
[----:B------:R-:W-:Y:S01]  /*5160*/  BPT.TRAP 0x1 ;  /* 0x000000040000795c */ /* 0x000fe20000300000 */
.L_x_23:
[----:B------:R-:W-:Y:S01]  /*5170*/  ULEA UR7, UR6, UR7, 0x3 ;  /* 0x0000000706077291 */ /* 0x000fe2000f8e183f */
[----:B------:R-:W-:-:S03]  /*5180*/  ISETP.GT.U32.AND P1, PT, R16, 0x1, PT ;  /* 0x000000011000780c */ /* 0x000fc60003f24070 */
[----:B------:R-:W-:-:S04]  /*5190*/  UIADD3 UR7, UR7, 0x10, URZ ;  /* 0x0000001007077890 */ /* 0x000fc8000fffe03f */
[----:B------:R-:W-:-:S09]  /*51a0*/  UPRMT UR7, URZ, 0x654, UR7 ;  /* 0x000006543f077896 */ /* 0x000fd20008000007 */
[----:B------:R-:W-:Y:S01]  /*51b0*/  SYNCS.ARRIVE.TRANS64.RED.A1T0 RZ, [UR7], RZ ;  /* 0x000000ffffff79a7 */ /* 0x000fe20008100407 */
[----:B------:R-:W-:Y:S05]  /*51c0*/  @P1 BRA `(.L_x_24) ;  /* 0x0000000000041947 */ /* 0x000fea0003800000 */
[----:B------:R-:W-:Y:S01]  /*51d0*/  BPT.TRAP 0x1 ;  /* 0x000000040000795c */ /* 0x000fe20000300000 */
.L_x_24:
[----:B------:R-:W-:Y:S01]  /*51e0*/  UIADD3 UR32, UR32, 0x1, URZ ;  /* 0x0000000120207890 */ /* 0x000fe2000fffe03f */
[C---:B------:R-:W-:Y:S01]  /*51f0*/  ISETP.GT.AND P1, PT, R0.reuse, 0x1, PT ;  /* 0x000000010000780c */ /* 0x040fe20003f24270 */
[----:B------:R-:W-:Y:S01]  /*5200*/  UIADD3 UR6, UR6, 0x1, URZ ;  /* 0x0000000106067890 */ /* 0x000fe2000fffe03f */
[----:B------:R-:W-:Y:S01]  /*5210*/  VIADD R0, R0, 0xffffffff ;  /* 0xffffffff00007836 */ /* 0x000fe20000000000 */
[----:B------:R-:W-:Y:S02]  /*5220*/  UISETP.NE.AND UP0, UPT, UR32, 0x2, UPT ;  /* 0x000000022000788c */ /* 0x000fe4000bf05270 */
[----:B------:R-:W-:Y:S02]  /*5230*/  UISETP.NE.AND UP1, UPT, UR6, 0x2, UPT ;  /* 0x000000020600788c */ /* 0x000fe4000bf25270 */
[----:B------:R-:W-:Y:S02]  /*5240*/  USEL UR7, URZ, 0x1, UP0 ;  /* 0x000000013f077887 */ /* 0x000fe40008000000 */
[----:B------:R-:W-:-:S02]  /*5250*/  USEL UR32, UR32, URZ, UP0 ;  /* 0x0000003f20207287 */ /* 0x000fc40008000000 */
[----:B------:R-:W-:Y:S02]  /*5260*/  USEL UR6, UR6, URZ, UP1 ;  /* 0x0000003f06067287 */ /* 0x000fe40008800000 */
[----:B------:R-:W-:Y:S01]  /*5270*/  LOP3.LUT R5, R5, UR7, RZ, 0x3c, !PT ;  /* 0x0000000705057c12 */ /* 0x000fe2000f8e3cff */
[----:B------:R-:W-:Y:S09]  /*5280*/  @P1 BRA `(.L_x_25) ;  /* 0xffffffdc00d81947 */ /* 0x000ff2000383ffff */
.L_x_18:
[----:B------:R-:W2:Y:S02]  /*5290*/  LDC R0, c[0x0][0x28c] ;  /* 0x0000a300ff007b82 */ /* 0x000ea40000000800 */
[----:B--2---:R-:W-:-:S13]  /*52a0*/  ISETP.GE.AND P1, PT, R0, 0x1, PT ;  /* 0x000000010000780c */ /* 0x004fda0003f26270 */
[----:B------:R-:W-:Y:S05]  /*52b0*/  @!P1 BRA `(.L_x_26) ;  /* 0x0000000000409947 */ /* 0x000fea0003800000 */
[----:B------:R-:W-:Y:S05]  /*52c0*/  @!P0 BRA `(.L_x_27) ;  /* 0x0000000000048947 */ /* 0x000fea0003800000 */
[----:B------:R-:W-:Y:S01]  /*52d0*/  BPT.TRAP 0x1 ;  /* 0x000000040000795c */ /* 0x000fe20000300000 */
.L_x_27:
[----:B------:R-:W2:Y:S01]  /*52e0*/  S2UR UR6, SR_CgaCtaId ;  /* 0x00000000000679c3 */ /* 0x000ea20000008800 */
[----:B------:R-:W-:Y:S01]  /*52f0*/  UISETP.LT.AND UP0, UPT, UR38, 0x1, UPT ;  /* 0x000000012600788c */ /* 0x000fe2000bf01270 */
[----:B------:R-:W-:Y:S01]  /*5300*/  ISETP.GT.U32.AND P0, PT, R16, 0x1, PT ;  /* 0x000000011000780c */ /* 0x000fe20003f04070 */
[----:B------:R-:W-:Y:S02]  /*5310*/  UMOV UR5, 0x400 ;  /* 0x0000040000057882 */ /* 0x000fe40000000000 */
[----:B------:R-:W-:-:S04]  /*5320*/  USEL UR4, UR38, 0x1, UP0 ;  /* 0x0000000126047887 */ /* 0x000fc80008000000 */
[----:B------:R-:W-:-:S04]  /*5330*/  UIADD3 UR4, UR37, UR38, -UR4 ;  /* 0x0000002625047290 */ /* 0x000fc8000fffe804 */
[----:B------:R-:W-:-:S04]  /*5340*/  USHF.L.U32 UR4, UR4, 0x3, URZ ;  /* 0x0000000304047899 */ /* 0x000fc8000800063f */
[----:B------:R-:W-:Y:S02]  /*5350*/  ULOP3.LUT UR4, UR4, 0x8, URZ, 0xc0, !UPT ;  /* 0x0000000804047892 */ /* 0x000fe4000f8ec03f */
[----:B--2---:R-:W-:-:S04]  /*5360*/  ULEA UR5, UR6, UR5, 0x18 ;  /* 0x0000000506057291 */ /* 0x004fc8000f8ec03f */
[----:B------:R-:W-:-:S04]  /*5370*/  UIADD3 UR4, UR5, 0x10, UR4 ;  /* 0x0000001005047890 */ /* 0x000fc8000fffe004 */
[----:B------:R-:W-:-:S09]  /*5380*/  UPRMT UR4, URZ, 0x654, UR4 ;  /* 0x000006543f047896 */ /* 0x000fd20008000004 */
[----:B------:R-:W-:Y:S01]  /*5390*/  SYNCS.ARRIVE.TRANS64.RED.A1T0 RZ, [UR4], RZ ;  /* 0x000000ffffff79a7 */ /* 0x000fe20008100404 */
[----:B------:R-:W-:Y:S05]  /*53a0*/  @P0 BRA `(.L_x_26) ;  /* 0x0000000000040947 */ /* 0x000fea0003800000 */
[----:B------:R-:W-:Y:S01]  /*53b0*/  BPT.TRAP 0x1 ;  /* 0x000000040000795c */ /* 0x000fe20000300000 */
.L_x_26:
[----:B------:R-:W2:Y:S01]  /*53c0*/  S2R R0, SR_TID.X ;  /* 0x0000000000007919 */ /* 0x000ea20000002100 */
[----:B01----:R-:W0:Y:S01]  /*53d0*/  LDC R5, c[0x0][0x288] ;  /* 0x0000a200ff057b82 */ /* 0x003e220000000800 */
[----:B------:R-:W-:Y:S01]  /*53e0*/  UIADD3 UR37, UR38, UR37, URZ ;  /* 0x0000002526257290 */ /* 0x000fe2000fffe03f */
[----:B------:R-:W-:Y:S01]  /*53f0*/  IMAD R23, R23, 0xa0, RZ ;  /* 0x000000a017177824 */ /* 0x000fe200078e02ff */
[----:B------:R-:W1:Y:S01]  /*5400*/  S2R R6, SR_TID.X ;  /* 0x0000000000067919 */ /* 0x000e620000002100 */
[----:B------:R-:W-:Y:S01]  /*5410*/  ULDC UR8, c[0x0][0x284] ;  /* 0x0000a10000087ab9 */ /* 0x000fe20000000800 */
[----:B------:R-:W-:Y:S01]  /*5420*/  USHF.R.U32.HI UR4, URZ, 0x1, UR37 ;  /* 0x000000013f047899 */ /* 0x000fe20008011625 */
[----:B------:R-:W-:Y:S01]  /*5430*/  SHF.R.S32.HI R11, RZ, 0x1f, R17 ;  /* 0x0000001fff0b7819 */ /* 0x000fe20000011411 */
[----:B------:R-:W-:Y:S01]  /*5440*/  UISETP.GT.U32.AND UP1, UPT, UR37, 0x1, UPT ;  /* 0x000000012500788c */ /* 0x000fe2000bf24070 */
[----:B------:R-:W-:Y:S01]  /*5450*/  IMAD.MOV.U32 R197, RZ, RZ, RZ ;  /* 0x000000ffffc57224 */ /* 0x000fe200078e00ff */
[----:B------:R-:W-:-:S02]  /*5460*/  ULOP3.LUT UR4, UR4, 0x1, URZ, 0xc0, !UPT ;  /* 0x0000000104047892 */ /* 0x000fc4000f8ec03f */
[----:B------:R-:W-:Y:S02]  /*5470*/  UISETP.LT.U32.AND UP1, UPT, UR38, 0x2, UP1 ;  /* 0x000000022600788c */ /* 0x000fe40008f21070 */
[----:B------:R-:W-:Y:S01]  /*5480*/  UISETP.NE.U32.AND UP0, UPT, UR4, 0x1, UPT ;  /* 0x000000010400788c */ /* 0x000fe2000bf05070 */
[----:B------:R-:W-:Y:S01]  /*5490*/  ULDC.64 UR6, c[0x0][0x5d0] ;  /* 0x0001740000067ab9 */ /* 0x000fe20000000a00 */
[----:B------:R-:W-:Y:S02]  /*54a0*/  USEL UR5, URZ, 0x1, !UP1 ;  /* 0x000000013f057887 */ /* 0x000fe4000c800000 */
[----:B------:R-:W-:Y:S02]  /*54b0*/  UISETP.GT.U32.AND UP0, UPT, UR38, 0x1, !UP0 ;  /* 0x000000012600788c */ /* 0x000fe4000c704070 */
[----:B------:R-:W-:Y:S02]  /*54c0*/  ULOP3.LUT UR37, UR37, 0x1, URZ, 0xc0, !UPT ;  /* 0x0000000125257892 */ /* 0x000fe4000f8ec03f */
[----:B------:R-:W-:Y:S01]  /*54d0*/  USEL UR4, URZ, 0x1, !UP0 ;  /* 0x000000013f047887 */ /* 0x000fe2000c000000 */
[----:B0-----:R-:W-:-:S03]  /*54e0*/  ISETP.GE.AND P0, PT, R23, R5, PT ;  /* 0x000000051700720c */ /* 0x001fc60003f06270 */
[----:B------:R-:W-:Y:S01]  /*54f0*/  ULOP3.LUT UR36, UR4, UR36, UR5, 0x96, !UPT ;  /* 0x0000002404247292 */ /* 0x000fe2000f8e9605 */
[----:B--2---:R-:W-:-:S04]  /*5500*/  SHF.R.U32.HI R0, RZ, 0x7, R0 ;  /* 0x00000007ff007819 */ /* 0x004fc80000011600 */
[----:B------:R-:W-:Y:S01]  /*5510*/  LOP3.LUT R0, R0, 0x1, RZ, 0xc0, !PT ;  /* 0x0000000100007812 */ /* 0x000fe200078ec0ff */
[C---:B-1----:R-:W-:Y:S01]  /*5520*/  IMAD.SHL.U32 R186, R6.reuse, 0x2, RZ ;  /* 0x0000000206ba7824 */ /* 0x042fe200078e00ff */
[----:B------:R-:W-:Y:S02]  /*5530*/  SHF.R.U32.HI R3, RZ, 0x2, R6 ;  /* 0x00000002ff037819 */ /* 0x000fe40000011606 */
[----:B------:R-:W-:Y:S01]  /*5540*/  LOP3.LUT R4, R6, 0x60, RZ, 0xc0, !PT ;  /* 0x0000006006047812 */ /* 0x000fe200078ec0ff */
[----:B------:R-:W-:Y:S01]  /*5550*/  IMAD.SHL.U32 R196, R0, 0x40, RZ ;  /* 0x0000004000c47824 */ /* 0x000fe200078e00ff */
[----:B------:R-:W-:Y:S02]  /*5560*/  LOP3.LUT R3, R3, 0x7, RZ, 0xc0, !PT ;  /* 0x0000000703037812 */ /* 0x000fe400078ec0ff */
[----:B------:R-:W-:Y:S02]  /*5570*/  SHF.R.U32.HI R4, RZ, 0x1, R4 ;  /* 0x00000001ff047819 */ /* 0x000fe40000011604 */
[----:B------:R-:W-:-:S02]  /*5580*/  LOP3.LUT R196, R196, 0x40, R3, 0xe2, !PT ;  /* 0x00000040c4c47812 */ /* 0x000fc400078ee203 */
[-C--:B------:R-:W-:Y:S02]  /*5590*/  IADD3 R3, RZ, -R4.reuse, -R3 ;  /* 0x80000004ff037210 */ /* 0x080fe40007ffe803 */
[----:B------:R-:W-:Y:S02]  /*55a0*/  LOP3.LUT R186, R23, 0x6, R186, 0xf8, !PT ;  /* 0x0000000617ba7812 */ /* 0x000fe400078ef8ba */
[----:B------:R-:W-:Y:S01]  /*55b0*/  LOP3.LUT R196, R196, R4, RZ, 0xfc, !PT ;  /* 0x00000004c4c47212 */ /* 0x000fe200078efcff */
[----:B------:R-:W-:Y:S01]  /*55c0*/  IMAD R3, R0, -0x40, R3 ;  /* 0xffffffc000037824 */ /* 0x000fe200078e0203 */
[----:B------:R-:W-:Y:S01]  /*55d0*/  LOP3.LUT R0, R6, 0x3, RZ, 0xc0, !PT ;  /* 0x0000000306007812 */ /* 0x000fe200078ec0ff */
[C---:B------:R-:W-:Y:S01]  /*55e0*/  IMAD R6, R22.reuse, 0xc0, RZ ;  /* 0x000000c016067824 */ /* 0x040fe200078e02ff */
[----:B------:R-:W-:Y:S01]  /*55f0*/  SHF.R.S32.HI R187, RZ, 0x1f, R186 ;  /* 0x0000001fffbb7819 */ /* 0x000fe200000114ba */
[----:B------:R-:W-:-:S03]  /*5600*/  IMAD.WIDE R196, R22, 0xc0, R196 ;  /* 0x000000c016c47825 */ /* 0x000fc600078e02c4 */
[----:B------:R-:W-:Y:S01]  /*5610*/  ISETP.GE.OR P0, PT, R6, UR8, P0 ;  /* 0x0000000806007c0c */ /* 0x000fe20008706670 */
[----:B------:R-:W-:Y:S02]  /*5620*/  IMAD R8, R0, -0x2, R5 ;  /* 0xfffffffe00087824 */ /* 0x000fe400078e0205 */
[----:B------:R-:W-:Y:S02]  /*5630*/  IMAD R0, R11, UR6, RZ ;  /* 0x000000060b007c24 */ /* 0x000fe4000f8e02ff */
[----:B------:R-:W-:-:S04]  /*5640*/  IMAD.WIDE.U32 R4, R17, UR6, R186 ;  /* 0x0000000611047c25 */ /* 0x000fc8000f8e00ba */
[----:B------:R-:W-:Y:S01]  /*5650*/  IMAD R7, R17, UR7, R0 ;  /* 0x0000000711077c24 */ /* 0x000fe2000f8e0200 */
[----:B------:R-:W-:Y:S01]  /*5660*/  IADD3 R0, -R6, UR8, R3 ;  /* 0x0000000806007c10 */ /* 0x000fe2000fffe103 */
[----:B------:R-:W-:Y:S02]  /*5670*/  IMAD.IADD R3, R8, 0x1, -R23 ;  /* 0x0000000108037824 */ /* 0x000fe400078e0a17 */
[----:B------:R-:W-:Y:S02]  /*5680*/  IMAD.IADD R5, R5, 0x1, R7 ;  /* 0x0000000105057824 */ /* 0x000fe400078e0207 */
[----:B------:R-:W-:Y:S01]  /*5690*/  IMAD.MOV.U32 R22, RZ, RZ, -0x1 ;  /* 0xffffffffff167424 */ /* 0x000fe200078e00ff */
[----:B------:R-:W-:Y:S06]  /*56a0*/  @P0 BRA `(.L_x_28) ;  /* 0x0000009800d80947 */ /* 0x000fec0003800000 */
[----:B------:R-:W0:Y:S01]  /*56b0*/  LDC.64 R12, c[0x0][0x5c8] ;  /* 0x00017200ff0c7b82 */ /* 0x000e220000000a00 */
[----:B-----5:R-:W-:Y:S01]  /*56c0*/  FSETP.NEU.AND P2, PT, R184, RZ, PT ;  /* 0x000000ffb800720b */ /* 0x020fe20003f4d000 */
[----:B------:R-:W-:Y:S01]  /*56d0*/  BSSY B0, `(.L_x_28) ;  /* 0x00009b3000007945 */ /* 0x000fe20003800000 */
[----:B------:R-:W-:-:S04]  /*56e0*/  ISETP.GT.AND P0, PT, R3, RZ, PT ;  /* 0x000000ff0300720c */ /* 0x000fc80003f04270 */
[----:B------:R-:W-:Y:S01]  /*56f0*/  ISETP.GT.AND P1, PT, R0, RZ, P0 ;  /* 0x000000ff0000720c */ /* 0x000fe20000724270 */
[-C--:B0-----:R-:W-:Y:S02]  /*5700*/  IMAD R6, R197, R12.reuse, RZ ;  /* 0x0000000cc5067224 */ /* 0x081fe400078e02ff */
[----:B------:R-:W-:-:S04]  /*5710*/  IMAD.WIDE.U32 R8, R196, R12, R4 ;  /* 0x0000000cc4087225 */ /* 0x000fc800078e0004 */
[----:B------:R-:W-:-:S04]  /*5720*/  IMAD R5, R196, R13, R6 ;  /* 0x0000000dc4057224 */ /* 0x000fc800078e0206 */
[----:B------:R-:W-:Y:S01]  /*5730*/  IMAD.IADD R199, R9, 0x1, R5 ;  /* 0x0000000109c77824 */ /* 0x000fe200078e0205 */
[----:B------:R-:W-:Y:S06]  /*5740*/  @!P2 BRA `(.L_x_29) ;  /* 0x0000006c0068a947 */ /* 0x000fec0003800000 */
[----:B------:R-:W0:Y:S01]  /*5750*/  LDC.64 R188, c[0x0][0x5b8] ;  /* 0x00016e00ffbc7b82 */ /* 0x000e220000000a00 */
[----:B------:R-:W-:-:S07]  /*5760*/  ULDC.64 UR4, c[0x0][0x5c0] ;  /* 0x0001700000047ab9 */ /* 0x000fce0000000a00 */
[----:B------:R-:W1:Y:S08]  /*5770*/  LDC.64 R20, c[0x0][0x5b0] ;  /* 0x00016c00ff147b82 */ /* 0x000e700000000a00 */
[----:B------:R-:W2:Y:S01]  /*5780*/  LDC.64 R14, c[0x0][0x5a8] ;  /* 0x00016a00ff0e7b82 */ /* 0x000ea20000000a00 */
[-C--:B0-----:R-:W-:Y:S02]  /*5790*/  IMAD R4, R11, R188.reuse, RZ ;  /* 0x000000bc0b047224 */ /* 0x081fe400078e02ff */
[----:B------:R-:W-:-:S04]  /*57a0*/  IMAD.WIDE.U32 R192, R17, R188, R186 ;  /* 0x000000bc11c07225 */ /* 0x000fc800078e00ba */
[----:B------:R-:W-:Y:S02]  /*57b0*/  IMAD R189, R17, R189, R4 ;  /* 0x000000bd11bd7224 */ /* 0x000fe400078e0204 */
[-C--:B-1----:R-:W-:Y:S02]  /*57c0*/  IMAD R4, R197, R20.reuse, RZ ;  /* 0x00000014c5047224 */ /* 0x082fe400078e02ff */
[----:B------:R-:W-:Y:S02]  /*57d0*/  IMAD.IADD R191, R193, 0x1, R189 ;  /* 0x00000001c1bf7824 */ /* 0x000fe400078e02bd */
[----:B------:R-:W-:Y:S02]  /*57e0*/  IMAD.MOV.U32 R190, RZ, RZ, R192 ;  /* 0x000000ffffbe7224 */ /* 0x000fe400078e00c0 */
[C---:B------:R-:W-:Y:S02]  /*57f0*/  IMAD R23, R196.reuse, R21, R4 ;  /* 0x00000015c4177224 */ /* 0x040fe400078e0204 */
[----:B------:R-:W-:-:S04]  /*5800*/  IMAD.WIDE.U32 R4, R196, R20, R190 ;  /* 0x00000014c4047225 */ /* 0x000fc800078e00be */
[----:B------:R-:W-:Y:S01]  /*5810*/  IMAD.IADD R5, R5, 0x1, R23 ;  /* 0x0000000105057824 */ /* 0x000fe200078e0217 */
[----:B--2---:R-:W-:-:S04]  /*5820*/  LEA R10, P2, R4, R14, 0x1 ;  /* 0x0000000e040a7211 */ /* 0x004fc800078408ff */
[----:B------:R-:W-:-:S05]  /*5830*/  LEA.HI.X R11, R4, R15, R5, 0x1, P2 ;  /* 0x0000000f040b7211 */ /* 0x000fca00010f0c05 */
[----:B------:R-:W2:Y:S01]  /*5840*/  @P1 LDG.E.LTC128B.U16 R9, desc[UR40][R10.64] ;  /* 0x000000280a091981 */ /* 0x000ea2000c1e1520 */
[----:B------:R-:W-:Y:S01]  /*5850*/  LEA R6, P2, R8, UR4, 0x1 ;  /* 0x0000000408067c11 */ /* 0x000fe2000f8408ff */
[----:B------:R-:W-:Y:S01]  /*5860*/  IMAD.WIDE.U32 R4, R196, R20, R186 ;  /* 0x00000014c4047225 */ /* 0x000fe200078e00ba */
[----:B------:R-:W-:Y:S01]  /*5870*/  ISETP.GT.AND P5, PT, R3, 0x1, PT ;  /* 0x000000010300780c */ /* 0x000fe20003fa4270 */
[----:B------:R-:W-:Y:S01]  /*5880*/  BSSY B1, `(.L_x_30) ;  /* 0x0000014000017945 */ /* 0x000fe20003800000 */
[----:B------:R-:W-:Y:S01]  /*5890*/  LOP3.LUT R2, R2, 0xfffffffd, RZ, 0xc0, !PT ;  /* 0xfffffffd02027812 */ /* 0x000fe200078ec0ff */
[----:B------:R-:W-:Y:S02]  /*58a0*/  IMAD.IADD R5, R23, 0x1, R5 ;  /* 0x0000000117057824 */ /* 0x000fe400078e0205 */
[----:B------:R-:W-:-:S04]  /*58b0*/  IMAD.WIDE.U32 R194, R17, R188, R4 ;  /* 0x000000bc11c27225 */ /* 0x000fc800078e0004 */
[----:B------:R-:W-:Y:S01]  /*58c0*/  IMAD.IADD R5, R189, 0x1, R195 ;  /* 0x00000001bd057824 */ /* 0x000fe200078e02c3 */
[----:B------:R-:W-:-:S03]  /*58d0*/  LEA R4, P3, R194, R14, 0x1 ;  /* 0x0000000ec2047211 */ /* 0x000fc600078608ff */
[----:B------:R-:W-:Y:S02]  /*58e0*/  @P5 LOP3.LUT R2, R2, 0x2, RZ, 0xfc, !PT ;  /* 0x0000000202025812 */ /* 0x000fe400078efcff */
[----:B------:R-:W-:Y:S01]  /*58f0*/  LEA.HI.X R5, R194, R15, R5, 0x1, P3 ;  /* 0x0000000fc2057211 */ /* 0x000fe200018f0c05 */
[C---:B------:R-:W-:Y:S01]  /*5900*/  IMAD.SHL.U32 R194, R20.reuse, 0x8, RZ ;  /* 0x0000000814c27824 */ /* 0x040fe200078e00ff */
[----:B------:R-:W-:Y:S01]  /*5910*/  SHF.L.U64.HI R195, R20, 0x3, R21 ;  /* 0x0000000314c37819 */ /* 0x000fe20000010215 */
[----:B--2---:R-:W-:Y:S01]  /*5920*/  HADD2.F32 R7, -RZ, R9.H0_H0 ;  /* 0x20000009ff077230 */ /* 0x004fe20000004100 */
[----:B------:R-:W-:-:S04]  /*5930*/  PRMT R10, R9, 0x7610, R10 ;  /* 0x00007610090a7816 */ /* 0x000fc8000000000a */
[----:B------:R-:W-:-:S04]  /*5940*/  FMUL R7, R7, R184 ;  /* 0x000000b807077220 */ /* 0x000fc80000400000 */
[----:B------:R-:W-:Y:S01]  /*5950*/  FFMA R168, R168, R185, R7 ;  /* 0x000000b9a8a87223 */ /* 0x000fe20000000007 */
[----:B------:R-:W-:Y:S02]  /*5960*/  LEA.HI.X R7, R8, UR5, R199, 0x1, P2 ;  /* 0x0000000508077c11 */ /* 0x000fe400090f0cc7 */
[----:B------:R-:W-:Y:S02]  /*5970*/  ISETP.GT.AND P2, PT, R0, RZ, P5 ;  /* 0x000000ff0000720c */ /* 0x000fe40002f44270 */
[----:B------:R-:W-:-:S05]  /*5980*/  F2FP.F16.F32.PACK_AB R168, RZ, R168 ;  /* 0x000000a8ffa8723e */ /* 0x000fca00000000ff */
[----:B------:R0:W-:Y:S06]  /*5990*/  @P1 STG.E.U16 desc[UR40][R6.64], R168 ;  /* 0x000000a806001986 */ /* 0x0001ec000c101528 */
[----:B------:R-:W-:Y:S05]  /*59a0*/  @!P2 BRA `(.L_x_31) ;  /* 0x000000000004a947 */ /* 0x000fea0003800000 */
[----:B------:R1:W5:Y:S02]  /*59b0*/  LDG.E.LTC128B.U16 R10, desc[UR40][R4.64+0x2] ;  /* 0x00000228040a7981 */ /* 0x000364000c1e1520 */
.L_x_31:
[----:B------:R-:W-:Y:S05]  /*59c0*/  BSYNC B1 ;  /* 0x0000000000017941 */ /* 0x000fea0003800000 */
.L_x_30:
[----:B-----5:R-:W-:Y:S01]  /*59d0*/  HADD2.F32 R11, -RZ, R10.H0_H0 ;  /* 0x2000000aff0b7230 */ /* 0x020fe20000004100 */
[----:B------:R-:W-:Y:S01]  /*59e0*/  ISETP.GT.AND P1, PT, R0, 0x8, P0 ;  /* 0x000000080000780c */ /* 0x000fe20000724270 */
[----:B------:R-:W-:Y:S01]  /*59f0*/  IMAD.WIDE.U32 R8, R196, R20, R194 ;  /* 0x00000014c4087225 */ /* 0x000fe200078e00c2 */
[----:B------:R-:W-:-:S03]  /*5a00*/  PRMT R202, R10, 0x7610, R202 ;  /* 0x000076100aca7816 */ /* 0x000fc600000000ca */
[----:B0-----:R-:W-:Y:S01]  /*5a10*/  FMUL R168, R11, R184 ;  /* 0x000000b80ba87220 */ /* 0x001fe20000400000 */
[----:B------:R-:W-:Y:S01]  /*5a20*/  IMAD.IADD R23, R23, 0x1, R9 ;  /* 0x0000000117177824 */ /* 0x000fe200078e0209 */
[----:B------:R-:W-:Y:S02]  /*5a30*/  IADD3 R9, P3, R192, R8, RZ ;  /* 0x00000008c0097210 */ /* 0x000fe40007f7e0ff */
[----:B------:R-:W-:-:S03]  /*5a40*/  FFMA R169, R169, R185, R168 ;  /* 0x000000b9a9a97223 */ /* 0x000fc600000000a8 */
[----:B------:R-:W-:Y:S01]  /*5a50*/  IMAD.X R200, R23, 0x1, R191, P3 ;  /* 0x0000000117c87824 */ /* 0x000fe200018e06bf */
[C---:B------:R-:W-:Y:S02]  /*5a60*/  LEA R168, P3, R9.reuse, R14, 0x1 ;  /* 0x0000000e09a87211 */ /* 0x040fe400078608ff */
[----:B------:R-:W-:Y:S02]  /*5a70*/  F2FP.F16.F32.PACK_AB R11, RZ, R169 ;  /* 0x000000a9ff0b723e */ /* 0x000fe400000000ff */
[----:B------:R-:W-:-:S03]  /*5a80*/  LEA.HI.X R169, R9, R15, R200, 0x1, P3 ;  /* 0x0000000f09a97211 */ /* 0x000fc600018f0cc8 */
[----:B------:R0:W-:Y:S04]  /*5a90*/  @P2 STG.E.U16 desc[UR40][R6.64+0x2], R11 ;  /* 0x0000020b06002986 */ /* 0x0001e8000c101528 */
[----:B------:R-:W2:Y:S01]  /*5aa0*/  @P1 LDG.E.LTC128B.U16 R202, desc[UR40][R168.64] ;  /* 0x00000028a8ca1981 */ /* 0x000ea2000c1e1520 */
[----:B------:R-:W-:Y:S01]  /*5ab0*/  IADD3 R200, P2, R186, R8, RZ ;  /* 0x00000008bac87210 */ /* 0x000fe20007f5e0ff */
[----:B------:R-:W-:Y:S01]  /*5ac0*/  BSSY B1, `(.L_x_32) ;  /* 0x0000012000017945 */ /* 0x000fe20003800000 */
[----:B------:R-:W-:-:S03]  /*5ad0*/  SHF.L.U64.HI R199, R12, 0x4, R13 ;  /* 0x000000040cc77819 */ /* 0x000fc6000001020d */
[----:B------:R-:W-:Y:S01]  /*5ae0*/  IMAD.X R201, R187, 0x1, R23, P2 ;  /* 0x00000001bbc97824 */ /* 0x000fe200010e0617 */
[----:B------:R-:W-:Y:S01]  /*5af0*/  ISETP.GT.AND P2, PT, R0, 0x8, P5 ;  /* 0x000000080000780c */ /* 0x000fe20002f44270 */
[----:B------:R-:W-:Y:S02]  /*5b00*/  IMAD.SHL.U32 R23, R12, 0x10, RZ ;  /* 0x000000100c177824 */ /* 0x000fe400078e00ff */
[----:B------:R-:W-:-:S03]  /*5b10*/  IMAD.WIDE.U32 R200, R17, R188, R200 ;  /* 0x000000bc11c87225 */ /* 0x000fc600078e00c8 */
[----:B------:R-:W-:Y:S02]  /*5b20*/  IADD3 R10, P3, R23, R6, RZ ;  /* 0x00000006170a7210 */ /* 0x000fe40007f7e0ff */
[----:B------:R-:W-:-:S03]  /*5b30*/  LEA R8, P4, R200, R14, 0x1 ;  /* 0x0000000ec8087211 */ /* 0x000fc600078808ff */
[----:B0-----:R-:W-:Y:S02]  /*5b40*/  IMAD.X R11, R199, 0x1, R7, P3 ;  /* 0x00000001c70b7824 */ /* 0x001fe400018e0607 */
[----:B--2---:R-:W-:-:S05]  /*5b50*/  HADD2.F32 R9, -RZ, R202.H0_H0 ;  /* 0x200000caff097230 */ /* 0x004fca0000004100 */
[----:B------:R-:W-:-:S04]  /*5b60*/  FMUL R9, R9, R184 ;  /* 0x000000b809097220 */ /* 0x000fc80000400000 */
[----:B------:R-:W-:Y:S01]  /*5b70*/  FFMA R9, R170, R185, R9 ;  /* 0x000000b9aa097223 */ /* 0x000fe20000000009 */
[----:B------:R-:W-:-:S04]  /*5b80*/  IMAD.IADD R170, R189, 0x1, R201 ;  /* 0x00000001bdaa7824 */ /* 0x000fc800078e02c9 */
[----:B------:R-:W-:Y:S02]  /*5b90*/  F2FP.F16.F32.PACK_AB R168, RZ, R9 ;  /* 0x00000009ffa8723e */ /* 0x000fe400000000ff */
[----:B------:R-:W-:-:S03]  /*5ba0*/  LEA.HI.X R9, R200, R15, R170, 0x1, P4 ;  /* 0x0000000fc8097211 */ /* 0x000fc600020f0caa */
[----:B------:R0:W-:Y:S01]  /*5bb0*/  @P1 STG.E.U16 desc[UR40][R10.64], R168 ;  /* 0x000000a80a001986 */ /* 0x0001e2000c101528 */
[----:B------:R-:W-:Y:S05]  /*5bc0*/  @!P2 BRA `(.L_x_33) ;  /* 0x000000000004a947 */ /* 0x000fea0003800000 */
[----:B------:R2:W5:Y:S02]  /*5bd0*/  LDG.E.LTC128B.U16 R202, desc[UR40][R8.64+0x2] ;  /* 0x0000022808ca7981 */ /* 0x000564000c1e1520 */
.L_x_33:
[----:B------:R-:W-:Y:S05]  /*5be0*/  BSYNC B1 ;  /* 0x0000000000017941 */ /* 0x000fea0003800000 */
.L_x_32:
[----:B-----5:R-:W-:Y:S01]  /*5bf0*/  HADD2.F32 R169, -RZ, R202.H0_H0 ;  /* 0x200000caffa97230 */ /* 0x020fe20000004100 */
[----:B------:R-:W-:Y:S01]  /*5c00*/  ISETP.GT.AND P3, PT, R3, 0x8, PT ;  /* 0x000000080300780c */ /* 0x000fe20003f64270 */
[----:B------:R-:W-:Y:S01]  /*5c10*/  BSSY B1, `(.L_x_34) ;  /* 0x000000a000017945 */ /* 0x000fe20003800000 */
[----:B------:R-:W-:Y:S02]  /*5c20*/  LOP3.LUT R2, R2, 0xfffffffb, RZ, 0xc0, !PT ;  /* 0xfffffffb02027812 */ /* 0x000fe400078ec0ff */
[----:B0-----:R-:W-:Y:S01]  /*5c30*/  FMUL R168, R169, R184 ;  /* 0x000000b8a9a87220 */ /* 0x001fe20000400000 */
[----:B------:R-:W-:-:S03]  /*5c40*/  ISETP.GT.AND P1, PT, R0, RZ, P3 ;  /* 0x000000ff0000720c */ /* 0x000fc60001f24270 */
[----:B------:R-:W-:-:S05]  /*5c50*/  FFMA R168, R171, R185, R168 ;  /* 0x000000b9aba87223 */ /* 0x000fca00000000a8 */
[----:B------:R-:W-:Y:S02]  /*5c60*/  F2FP.F16.F32.PACK_AB R168, RZ, R168 ;  /* 0x000000a8ffa8723e */ /* 0x000fe400000000ff */
[----:B------:R-:W-:-:S03]  /*5c70*/  @P3 LOP3.LUT R2, R2, 0x4, RZ, 0xfc, !PT ;  /* 0x0000000402023812 */ /* 0x000fc600078efcff */
[----:B------:R0:W-:Y:S01]  /*5c80*/  @P2 STG.E.U16 desc[UR40][R10.64+0x2], R168 ;  /* 0x000002a80a002986 */ /* 0x0001e2000c101528 */
[----:B------:R-:W-:Y:S05]  /*5c90*/  @!P1 BRA `(.L_x_35) ;  /* 0x0000000000049947 */ /* 0x000fea0003800000 */
[----:B------:R3:W5:Y:S02]  /*5ca0*/  LDG.E.LTC128B.U16 R202, desc[UR40][R4.64+0x10] ;  /* 0x0000102804ca7981 */ /* 0x000764000c1e1520 */
.L_x_35:
[----:B------:R-:W-:Y:S05]  /*5cb0*/  BSYNC B1 ;  /* 0x0000000000017941 */ /* 0x000fea0003800000 */
.L_x_34:
[----:B-----5:R-:W-:Y:S01]  /*5cc0*/  HADD2.F32 R169, -RZ, R202.H0_H0 ;  /* 0x200000caffa97230 */ /* 0x020fe20000004100 */
[----:B------:R-:W-:Y:S01]  /*5cd0*/  ISETP.GT.AND P6, PT, R3, 0x9, PT ;  /* 0x000000090300780c */ /* 0x000fe20003fc4270 */
[----:B------:R-:W-:Y:S01]  /*5ce0*/  BSSY B1, `(.L_x_36) ;  /* 0x000000a000017945 */ /* 0x000fe20003800000 */
[----:B------:R-:W-:Y:S02]  /*5cf0*/  LOP3.LUT R2, R2, 0xfffffffe, RZ, 0xc0, !PT ;  /* 0xfffffffe02027812 */ /* 0x000fe400078ec0ff */
[----:B------:R-:W-:Y:S01]  /*5d00*/  FMUL R169, R169, R184 ;  /* 0x000000b8a9a97220 */ /* 0x000fe20000400000 */
[----:B------:R-:W-:-:S03]  /*5d10*/  ISETP.GT.AND P2, PT, R0, RZ, P6 ;  /* 0x000000ff0000720c */ /* 0x000fc60003744270 */
[----:B------:R-:W-:-:S05]  /*5d20*/  FFMA R169, R172, R185, R169 ;  /* 0x000000b9aca97223 */ /* 0x000fca00000000a9 */
[----:B------:R-:W-:Y:S02]  /*5d30*/  F2FP.F16.F32.PACK_AB R169, RZ, R169 ;  /* 0x000000a9ffa9723e */ /* 0x000fe400000000ff */
[----:B------:R-:W-:-:S03]  /*5d40*/  @P6 LOP3.LUT R2, R2, 0x1, RZ, 0xfc, !PT ;  /* 0x0000000102026812 */ /* 0x000fc600078efcff */
[----:B------:R4:W-:Y:S01]  /*5d50*/  @P1 STG.E.U16 desc[UR40][R6.64+0x10], R169 ;  /* 0x000010a906001986 */ /* 0x0009e2000c101528 */
[----:B------:R-:W-:Y:S05]  /*5d60*/  @!P2 BRA `(.L_x_37) ;  /* 0x000000000004a947 */ /* 0x000fea0003800000 */
[----:B------:R0:W5:Y:S02]  /*5d70*/  LDG.E.LTC128B.U16 R202, desc[UR40][R4.64+0x12] ;  /* 0x0000122804ca7981 */ /* 0x000164000c1e1520 */
.L_x_37:
[----:B------:R-:W-:Y:S05]  /*5d80*/  BSYNC B1 ;  /* 0x0000000000017941 */ /* 0x000fea0003800000 */
.L_x_36:
[----:B----45:R-:W-:Y:S01]  /*5d90*/  HADD2.F32 R169, -RZ, R202.H0_H0 ;  /* 0x200000caffa97230 */ /* 0x030fe20000004100 */
[----:B------:R-:W-:Y:S01]  /*5da0*/  ISETP.GT.AND P1, PT, R0, 0x8, P3 ;  /* 0x000000080000780c */ /* 0x000fe20001f24270 */
[----:B------:R-:W-:Y:S03]  /*5db0*/  BSSY B1, `(.L_x_38) ;  /* 0x0000007000017945 */ /* 0x000fe60003800000 */
[----:B0-----:R-:W-:-:S04]  /*5dc0*/  FMUL R168, R169, R184 ;  /* 0x000000b8a9a87220 */ /* 0x001fc80000400000 */
[----:B------:R-:W-:-:S05]  /*5dd0*/  FFMA R168, R173, R185, R168 ;  /* 0x000000b9ada87223 */ /* 0x000fca00000000a8 */
[----:B------:R-:W-:-:S05]  /*5de0*/  F2FP.F16.F32.PACK_AB R168, RZ, R168 ;  /* 0x000000a8ffa8723e */ /* 0x000fca00000000ff */
[----:B------:R0:W-:Y:S01]  /*5df0*/  @P2 STG.E.U16 desc[UR40][R6.64+0x12], R168 ;  /* 0x000012a806002986 */ /* 0x0001e2000c101528 */
[----:B------:R-:W-:Y:S05]  /*5e00*/  @!P1 BRA `(.L_x_39) ;  /* 0x0000000000049947 */ /* 0x000fea0003800000 */
[----:B------:R4:W5:Y:S02]  /*5e10*/  LDG.E.LTC128B.U16 R202, desc[UR40][R8.64+0x10] ;  /* 0x0000102808ca7981 */ /* 0x000964000c1e1520 */
.L_x_39:
[----:B------:R-:W-:Y:S05]  /*5e20*/  BSYNC B1 ;  /* 0x0000000000017941 */ /* 0x000fea0003800000 */
.L_x_38:
[----:B-----5:R-:W-:Y:S01]  /*5e30*/  HADD2.F32 R169, -RZ, R202.H0_H0 ;  /* 0x200000caffa97230 */ /* 0x020fe20000004100 */
[----:B------:R-:W-:Y:S01]  /*5e40*/  ISETP.GT.AND P2, PT, R0, 0x8, P6 ;  /* 0x000000080000780c */ /* 0x000fe20003744270 */
[----:B------:R-:W-:Y:S03]  /*5e50*/  BSSY B1, `(.L_x_40) ;  /* 0x0000008000017945 */ /* 0x000fe60003800000 */
[----:B------:R-:W-:-:S04]  /*5e60*/  FMUL R169, R169, R184 ;  /* 0x000000b8a9a97220 */ /* 0x000fc80000400000 */
[----:B------:R-:W-:Y:S01]  /*5e70*/  FFMA R169, R174, R185, R169 ;  /* 0x000000b9aea97223 */ /* 0x000fe200000000a9 */
[----:B------:R-:W-:-:S04]  /*5e80*/  PRMT R174, R202, 0x7610, R174 ;  /* 0x00007610caae7816 */ /* 0x000fc800000000ae */
[----:B------:R-:W-:-:S05]  /*5e90*/  F2FP.F16.F32.PACK_AB R169, RZ, R169 ;  /* 0x000000a9ffa9723e */ /* 0x000fca00000000ff */
[----:B------:R0:W-:Y:S01]  /*5ea0*/  @P1 STG.E.U16 desc[UR40][R10.64+0x10], R169 ;  /* 0x000010a90a001986 */ /* 0x0001e2000c101528 */
[----:B------:R-:W-:Y:S05]  /*5eb0*/  @!P2 BRA `(.L_x_41) ;  /* 0x000000000004a947 */ /* 0x000fea0003800000 */
[----:B------:R0:W5:Y:S02]  /*5ec0*/  LDG.E.LTC128B.U16 R174, desc[UR40][R8.64+0x12] ;  /* 0x0000122808ae7981 */ /* 0x000164000c1e1520 */
.L_x_41:
[----:B------:R-:W-:Y:S05]  /*5ed0*/  BSYNC B1 ;  /* 0x0000000000017941 */ /* 0x000fea0003800000 */
.L_x_40:
[----:B0----5:R-:W-:Y:S01]  /*5ee0*/  HADD2.F32 R169, -RZ, R174.H0_H0 ;  /* 0x200000aeffa97230 */ /* 0x021fe20000004100 */
[----:B------:R-:W-:Y:S01]  /*5ef0*/  IADD3 R201, P1, R196, 0x80, RZ ;  /* 0x00000080c4c97810 */ /* 0x000fe20007f3e0ff */
[----:B------:R-:W-:Y:S01]  /*5f00*/  BSSY B1, `(.L_x_42) ;  /* 0x000000a000017945 */ /* 0x000fe20003800000 */
[----:B------:R-:W-:Y:S02]  /*5f10*/  ISETP.GT.AND P4, PT, R3, 0x10, PT ;  /* 0x000000100300780c */ /* 0x000fe40003f84270 */
[----:B------:R-:W-:Y:S01]  /*5f20*/  FMUL R168, R169, R184 ;  /* 0x000000b8a9a87220 */ /* 0x000fe20000400000 */
[----:B------:R-:W-:Y:S01]  /*5f30*/  IMAD.X R197, RZ, RZ, R197, P1 ;  /* 0x000000ffffc57224 */ /* 0x000fe200008e06c5 */
[----:B------:R-:W-:Y:S02]  /*5f40*/  ISETP.GT.AND P1, PT, R0, RZ, P4 ;  /* 0x000000ff0000720c */ /* 0x000fe40002724270 */
[----:B------:R-:W-:-:S05]  /*5f50*/  FFMA R168, R175, R185, R168 ;  /* 0x000000b9afa87223 */ /* 0x000fca00000000a8 */
[----:B------:R-:W-:-:S05]  /*5f60*/  F2FP.F16.F32.PACK_AB R168, RZ, R168 ;  /* 0x000000a8ffa8723e */ /* 0x000fca00000000ff */
[----:B------:R0:W-:Y:S01]  /*5f70*/  @P2 STG.E.U16 desc[UR40][R10.64+0x12], R168 ;  /* 0x000012a80a002986 */ /* 0x0001e2000c101528 */
[----:B------:R-:W-:Y:S05]  /*5f80*/  @!P1 BRA `(.L_x_43) ;  /* 0x0000000000049947 */ /* 0x000fea0003800000 */
[----:B------:R0:W5:Y:S02]  /*5f90*/  LDG.E.LTC128B.U16 R174, desc[UR40][R4.64+0x20] ;  /* 0x0000202804ae7981 */ /* 0x000164000c1e1520 */
.L_x_43:
[----:B------:R-:W-:Y:S05]  /*5fa0*/  BSYNC B1 ;  /* 0x0000000000017941 */ /* 0x000fea0003800000 */
.L_x_42:
[----:B-----5:R-:W-:Y:S01]  /*5fb0*/  HADD2.F32 R169, -RZ, R174.H0_H0 ;  /* 0x200000aeffa97230 */ /* 0x020fe20000004100 */
[----:B------:R-:W-:Y:S01]  /*5fc0*/  ISETP.GT.AND P3, PT, R3, 0x11, PT ;  /* 0x000000110300780c */ /* 0x000fe20003f64270 */
[-C--:B------:R-:W-:Y:S01]  /*5fd0*/  IMAD R170, R197, R20.reuse, RZ ;  /* 0x00000014c5aa7224 */ /* 0x080fe200078e02ff */
[----:B------:R-:W-:Y:S01]  /*5fe0*/  BSSY B1, `(.L_x_44) ;  /* 0x0000020000017945 */ /* 0x000fe20003800000 */
[----:B------:R-:W-:-:S04]  /*5ff0*/  IMAD.WIDE.U32 R194, R201, R20, R194 ;  /* 0x00000014c9c27225 */ /* 0x000fc800078e00c2 */
[----:B------:R-:W-:Y:S01]  /*6000*/  FMUL R171, R169, R184 ;  /* 0x000000b8a9ab7220 */ /* 0x000fe20000400000 */
[----:B------:R-:W-:-:S03]  /*6010*/  IMAD R175, R201, R21, R170 ;  /* 0x00000015c9af7224 */ /* 0x000fc600078e02aa */
[----:B------:R-:W-:Y:S01]  /*6020*/  FFMA R171, R176, R185, R171 ;  /* 0x000000b9b0ab7223 */ /* 0x000fe200000000ab */
[----:B0-----:R-:W-:-:S04]  /*6030*/  IMAD.WIDE.U32 R168, R201, R20, R186 ;  /* 0x00000014c9a87225 */ /* 0x001fc800078e00ba */
[----:B------:R-:W-:Y:S01]  /*6040*/  F2FP.F16.F32.PACK_AB R21, RZ, R171 ;  /* 0x000000abff15723e */ /* 0x000fe200000000ff */
[----:B------:R-:W-:Y:S02]  /*6050*/  IMAD.IADD R169, R175, 0x1, R169 ;  /* 0x00000001afa97824 */ /* 0x000fe400078e02a9 */
[----:B------:R-:W-:Y:S01]  /*6060*/  IMAD.WIDE.U32 R170, R201, R20, R190 ;  /* 0x00000014c9aa7225 */ /* 0x000fe200078e00be */
[----:B------:R-:W-:-:S03]  /*6070*/  PRMT R176, R21, 0x7610, R176 ;  /* 0x0000761015b07816 */ /* 0x000fc600000000b0 */
[----:B------:R-:W-:Y:S02]  /*6080*/  IMAD.WIDE.U32 R172, R17, R188, R168 ;  /* 0x000000bc11ac7225 */ /* 0x000fe400078e00a8 */
[----:B------:R0:W-:Y:S01]  /*6090*/  @P1 STG.E.U16 desc[UR40][R6.64+0x20], R176 ;  /* 0x000020b006001986 */ /* 0x0001e2000c101528 */
[----:B------:R-:W-:Y:S01]  /*60a0*/  LEA R168, P1, R170, R14, 0x1 ;  /* 0x0000000eaaa87211 */ /* 0x000fe200078208ff */
[----:B------:R-:W-:Y:S02]  /*60b0*/  IMAD.IADD R21, R171, 0x1, R175 ;  /* 0x00000001ab157824 */ /* 0x000fe400078e02af */
[----:B------:R-:W-:-:S03]  /*60c0*/  IMAD.IADD R175, R175, 0x1, R195 ;  /* 0x00000001afaf7824 */ /* 0x000fc600078e02c3 */
[----:B------:R-:W-:Y:S01]  /*60d0*/  LEA.HI.X R169, R170, R15, R21, 0x1, P1 ;  /* 0x0000000faaa97211 */ /* 0x000fe200008f0c15 */
[----:B------:R-:W-:Y:S01]  /*60e0*/  IMAD.IADD R21, R189, 0x1, R173 ;  /* 0x00000001bd157824 */ /* 0x000fe200078e02ad */
[----:B------:R-:W-:-:S04]  /*60f0*/  LEA R20, P1, R172, R14, 0x1 ;  /* 0x0000000eac147211 */ /* 0x000fc800078208ff */
[----:B------:R-:W-:Y:S02]  /*6100*/  LEA.HI.X R21, R172, R15, R21, 0x1, P1 ;  /* 0x0000000fac157211 */ /* 0x000fe400008f0c15 */
[----:B------:R-:W-:-:S05]  /*6110*/  IADD3 R192, P1, R192, R194, RZ ;  /* 0x000000c2c0c07210 */ /* 0x000fca0007f3e0ff */
[----:B------:R-:W-:Y:S01]  /*6120*/  IMAD.X R190, R175, 0x1, R191, P1 ;  /* 0x00000001afbe7824 */ /* 0x000fe200008e06bf */
[----:B------:R-:W-:-:S05]  /*6130*/  IADD3 R172, P1, R186, R194, RZ ;  /* 0x000000c2baac7210 */ /* 0x000fca0007f3e0ff */
[----:B------:R-:W-:Y:S01]  /*6140*/  IMAD.X R173, R187, 0x1, R175, P1 ;  /* 0x00000001bbad7824 */ /* 0x000fe200008e06af */
[----:B------:R-:W-:Y:S01]  /*6150*/  LEA R170, P1, R192, R14, 0x1 ;  /* 0x0000000ec0aa7211 */ /* 0x000fe200078208ff */
[----:B------:R-:W-:-:S03]  /*6160*/  IMAD.WIDE.U32 R172, R17, R188, R172 ;  /* 0x000000bc11ac7225 */ /* 0x000fc600078e00ac */
[----:B------:R-:W-:Y:S01]  /*6170*/  LEA.HI.X R171, R192, R15, R190, 0x1, P1 ;  /* 0x0000000fc0ab7211 */ /* 0x000fe200008f0cbe */
[----:B------:R-:W-:Y:S01]  /*6180*/  IMAD.IADD R189, R189, 0x1, R173 ;  /* 0x00000001bdbd7824 */ /* 0x000fe200078e02ad */
[----:B------:R-:W-:-:S04]  /*6190*/  LEA R14, P1, R172, R14, 0x1 ;  /* 0x0000000eac0e7211 */ /* 0x000fc800078208ff */
[----:B------:R-:W-:Y:S02]  /*61a0*/  LEA.HI.X R15, R172, R15, R189, 0x1, P1 ;  /* 0x0000000fac0f7211 */ /* 0x000fe400008f0cbd */
[----:B------:R-:W-:-:S13]  /*61b0*/  ISETP.GT.AND P1, PT, R0, RZ, P3 ;  /* 0x000000ff0000720c */ /* 0x000fda0001f24270 */
[----:B0-----:R-:W-:Y:S05]  /*61c0*/  @!P1 BRA `(.L_x_45) ;  /* 0x0000000000049947 */ /* 0x001fea0003800000 */
[----:B------:R0:W5:Y:S02]  /*61d0*/  LDG.E.LTC128B.U16 R174, desc[UR40][R4.64+0x22] ;  /* 0x0000222804ae7981 */ /* 0x000164000c1e1520 */
.L_x_45:
[----:B------:R-:W-:Y:S05]  /*61e0*/  BSYNC B1 ;  /* 0x0000000000017941 */ /* 0x000fea0003800000 */
.L_x_44:
[----:B-----5:R-:W-:Y:S01]  /*61f0*/  HADD2.F32 R17, -RZ, R174.H0_H0 ;  /* 0x200000aeff117230 */ /* 0x020fe20000004100 */
[----:B------:R-:W-:Y:S04]  /*6200*/  BSSY B1, `(.L_x_46) ;  /* 0x0000008000017945 */ /* 0x000fe80003800000 */
[----:B------:R-:W-:-:S04]  /*6210*/  FMUL R172, R17, R184 ;  /* 0x000000b811ac7220 */ /* 0x000fc80000400000 */
[----:B------:R-:W-:-:S05]  /*6220*/  FFMA R172, R177, R185, R172 ;  /* 0x000000b9b1ac7223 */ /* 0x000fca00000000ac */
[----:B------:R-:W-:-:S05]  /*6230*/  F2FP.F16.F32.PACK_AB R172, RZ, R172 ;  /* 0x000000acffac723e */ /* 0x000fca00000000ff */
[----:B------:R0:W-:Y:S01]  /*6240*/  @P1 STG.E.U16 desc[UR40][R6.64+0x22], R172 ;  /* 0x000022ac06001986 */ /* 0x0001e2000c101528 */
[----:B------:R-:W-:-:S13]  /*6250*/  ISETP.GT.AND P1, PT, R0, 0x8, P4 ;  /* 0x000000080000780c */ /* 0x000fda0002724270 */
[----:B0-----:R-:W-:Y:S05]  /*6260*/  @!P1 BRA `(.L_x_47) ;  /* 0x0000000000049947 */ /* 0x001fea0003800000 */
[----:B------:R0:W5:Y:S02]  /*6270*/  LDG.E.LTC128B.U16 R174, desc[UR40][R8.64+0x20] ;  /* 0x0000202808ae7981 */ /* 0x000164000c1e1520 */
.L_x_47:
[----:B------:R-:W-:Y:S05]  /*6280*/  BSYNC B1 ;  /* 0x0000000000017941 */ /* 0x000fea0003800000 */
.L_x_46:
        /* <DEDUP_REMOVED lines=9> */
.L_x_49:
[----:B------:R-:W-:Y:S05]  /*6320*/  BSYNC B1 ;  /* 0x0000000000017941 */ /* 0x000fea0003800000 */
.L_x_48:
[----:B-----5:R-:W-:Y:S01]  /*6330*/  HADD2.F32 R17, -RZ, R174.H0_H0 ;  /* 0x200000aeff117230 */ /* 0x020fe20000004100 */
[----:B------:R-:W-:Y:S01]  /*6340*/  ISETP.GT.AND P2, PT, R3, 0x18, PT ;  /* 0x000000180300780c */ /* 0x000fe20003f44270 */
[----:B------:R-:W-:Y:S03]  /*6350*/  BSSY B1, `(.L_x_50) ;  /* 0x0000008000017945 */ /* 0x000fe60003800000 */
[----:B------:R-:W-:-:S04]  /*6360*/  FMUL R172, R17, R184 ;  /* 0x000000b811ac7220 */ /* 0x000fc80000400000 */
[----:B------:R-:W-:-:S05]  /*6370*/  FFMA R172, R179, R185, R172 ;  /* 0x000000b9b3ac7223 */ /* 0x000fca00000000ac */
[----:B------:R-:W-:-:S05]  /*6380*/  F2FP.F16.F32.PACK_AB R172, RZ, R172 ;  /* 0x000000acffac723e */ /* 0x000fca00000000ff */
[----:B------:R0:W-:Y:S01]  /*6390*/  @P1 STG.E.U16 desc[UR40][R10.64+0x22], R172 ;  /* 0x000022ac0a001986 */ /* 0x0001e2000c101528 */
[----:B------:R-:W-:-:S13]  /*63a0*/  ISETP.GT.AND P1, PT, R0, RZ, P2 ;  /* 0x000000ff0000720c */ /* 0x000fda0001724270 */
[----:B0-----:R-:W-:Y:S05]  /*63b0*/  @!P1 BRA `(.L_x_51) ;  /* 0x0000000000049947 */ /* 0x001fea0003800000 */
[----:B------:R0:W5:Y:S02]  /*63c0*/  LDG.E.LTC128B.U16 R174, desc[UR40][R4.64+0x30] ;  /* 0x0000302804ae7981 */ /* 0x000164000c1e1520 */
.L_x_51:
[----:B------:R-:W-:Y:S05]  /*63d0*/  BSYNC B1 ;  /* 0x0000000000017941 */ /* 0x000fea0003800000 */
.L_x_50:
[----:B-----5:R-:W-:Y:S01]  /*63e0*/  HADD2.F32 R17, -RZ, R174.H0_H0 ;  /* 0x200000aeff117230 */ /* 0x020fe20000004100 */
[----:B------:R-:W-:Y:S04]  /*63f0*/  BSSY B1, `(.L_x_52) ;  /* 0x0000009000017945 */ /* 0x000fe80003800000 */
[----:B------:R-:W-:-:S04]  /*6400*/  FMUL R17, R17, R184 ;  /* 0x000000b811117220 */ /* 0x000fc80000400000 */
[----:B------:R-:W-:-:S05]  /*6410*/  FFMA R17, R180, R185, R17 ;  /* 0x000000b9b4117223 */ /* 0x000fca0000000011 */
[----:B------:R-:W-:-:S05]  /*6420*/  F2FP.F16.F32.PACK_AB R17, RZ, R17 ;  /* 0x00000011ff11723e */ /* 0x000fca00000000ff */
[----:B------:R0:W-:Y:S01]  /*6430*/  @P1 STG.E.U16 desc[UR40][R6.64+0x30], R17 ;  /* 0x0000301106001986 */ /* 0x0001e2000c101528 */
[----:B------:R-:W-:-:S04]  /*6440*/  ISETP.GT.AND P1, PT, R3, 0x19, PT ;  /* 0x000000190300780c */ /* 0x000fc80003f24270 */
[----:B------:R-:W-:-:S13]  /*6450*/  ISETP.GT.AND P5, PT, R0, RZ, P1 ;  /* 0x000000ff0000720c */ /* 0x000fda0000fa4270 */
[----:B0-----:R-:W-:Y:S05]  /*6460*/  @!P5 BRA `(.L_x_53) ;  /* 0x000000000004d947 */ /* 0x001fea0003800000 */
[----:B------:R0:W5:Y:S02]  /*6470*/  LDG.E.LTC128B.U16 R174, desc[UR40][R4.64+0x32] ;  /* 0x0000322804ae7981 */ /* 0x000164000c1e1520 */
.L_x_53:
[----:B------:R-:W-:Y:S05]  /*6480*/  BSYNC B1 ;  /* 0x0000000000017941 */ /* 0x000fea0003800000 */
.L_x_52:
        /* <DEDUP_REMOVED lines=9> */
.L_x_55:
[----:B------:R-:W-:Y:S05]  /*6520*/  BSYNC B1 ;  /* 0x0000000000017941 */ /* 0x000fea0003800000 */
.L_x_54:
        /* <DEDUP_REMOVED lines=9> */
.L_x_57:
[----:B------:R-:W-:Y:S05]  /*65c0*/  BSYNC B1 ;  /* 0x0000000000017941 */ /* 0x000fea0003800000 */
.L_x_56:
[----:B-----5:R-:W-:Y:S01]  /*65d0*/  HADD2.F32 R17, -RZ, R174.H0_H0 ;  /* 0x200000aeff117230 */ /* 0x020fe20000004100 */
[----:B------:R-:W-:-:S04]  /*65e0*/  SHF.L.U64.HI R173, R12, 0x8, R13 ;  /* 0x000000080cad7819 */ /* 0x000fc8000001020d */
[----:B------:R-:W-:Y:S01]  /*65f0*/  FMUL R172, R17, R184 ;  /* 0x000000b811ac7220 */ /* 0x000fe20000400000 */
[----:B------:R-:W-:-:S03]  /*6600*/  IMAD.SHL.U32 R17, R12, 0x100, RZ ;  /* 0x000001000c117824 */ /* 0x000fc600078e00ff */
[----:B------:R-:W-:-:S05]  /*6610*/  FFMA R172, R183, R185, R172 ;  /* 0x000000b9b7ac7223 */ /* 0x000fca00000000ac */
[----:B------:R-:W-:-:S05]  /*6620*/  F2FP.F16.F32.PACK_AB R172, RZ, R172 ;  /* 0x000000acffac723e */ /* 0x000fca00000000ff */
[----:B------:R0:W-:Y:S01]  /*6630*/  @P5 STG.E.U16 desc[UR40][R10.64+0x32], R172 ;  /* 0x000032ac0a005986 */ /* 0x0001e2000c101528 */
[----:B------:R-:W-:-:S05]  /*6640*/  IADD3 R12, P5, R17, R6, RZ ;  /* 0x00000006110c7210 */ /* 0x000fca0007fbe0ff */
[----:B------:R-:W-:Y:S01]  /*6650*/  IMAD.X R13, R173, 0x1, R7, P5 ;  /* 0x00000001ad0d7824 */ /* 0x000fe200028e0607 */
[----:B------:R-:W-:-:S13]  /*6660*/  ISETP.GT.AND P5, PT, R0, 0x80, P0 ;  /* 0x000000800000780c */ /* 0x000fda00007a4270 */
[----:B------:R-:W2:Y:S01]  /*6670*/  @P5 LDG.E.LTC128B.U16 R174, desc[UR40][R168.64] ;  /* 0x00000028a8ae5981 */ /* 0x000ea2000c1e1520 */
[----:B------:R-:W-:Y:S01]  /*6680*/  BSSY B1, `(.L_x_58) ;  /* 0x000000a000017945 */ /* 0x000fe20003800000 */
[----:B--2---:R-:W-:-:S05]  /*6690*/  HADD2.F32 R175, -RZ, R174.H0_H0 ;  /* 0x200000aeffaf7230 */ /* 0x004fca0000004100 */
[----:B------:R-:W-:-:S04]  /*66a0*/  FMUL R175, R175, R184 ;  /* 0x000000b8afaf7220 */ /* 0x000fc80000400000 */
[----:B------:R-:W-:-:S05]  /*66b0*/  FFMA R175, R152, R185, R175 ;  /* 0x000000b998af7223 */ /* 0x000fca00000000af */
[----:B------:R-:W-:-:S05]  /*66c0*/  F2FP.F16.F32.PACK_AB R175, RZ, R175 ;  /* 0x000000afffaf723e */ /* 0x000fca00000000ff */
[----:B------:R0:W-:Y:S01]  /*66d0*/  @P5 STG.E.U16 desc[UR40][R12.64], R175 ;  /* 0x000000af0c005986 */ /* 0x0001e2000c101528 */
[----:B------:R-:W-:-:S04]  /*66e0*/  LOP3.LUT P5, RZ, R2, 0x2, RZ, 0xc0, !PT ;  /* 0x0000000202ff7812 */ /* 0x000fc800078ac0ff */
[----:B------:R-:W-:-:S13]  /*66f0*/  ISETP.GT.AND P5, PT, R0, 0x80, P5 ;  /* 0x000000800000780c */ /* 0x000fda0002fa4270 */
[----:B0-----:R-:W-:Y:S05]  /*6700*/  @!P5 BRA `(.L_x_59) ;  /* 0x000000000004d947 */ /* 0x001fea0003800000 */
[----:B------:R0:W5:Y:S02]  /*6710*/  LDG.E.LTC128B.U16 R174, desc[UR40][R20.64+0x2] ;  /* 0x0000022814ae7981 */ /* 0x000164000c1e1520 */
.L_x_59:
[----:B------:R-:W-:Y:S05]  /*6720*/  BSYNC B1 ;  /* 0x0000000000017941 */ /* 0x000fea0003800000 */
.L_x_58:
[----:B-----5:R-:W-:Y:S01]  /*6730*/  HADD2.F32 R169, -RZ, R174.H0_H0 ;  /* 0x200000aeffa97230 */ /* 0x020fe20000004100 */
[----:B------:R-:W-:Y:S01]  /*6740*/  ISETP.GT.AND P0, PT, R0, 0x88, P0 ;  /* 0x000000880000780c */ /* 0x000fe20000704270 */
[----:B------:R-:W-:Y:S03]  /*6750*/  BSSY B1, `(.L_x_60) ;  /* 0x000000a000017945 */ /* 0x000fe60003800000 */
[----:B------:R-:W-:-:S04]  /*6760*/  FMUL R152, R169, R184 ;  /* 0x000000b8a9987220 */ /* 0x000fc80000400000 */
[----:B------:R-:W-:-:S05]  /*6770*/  FFMA R152, R153, R185, R152 ;  /* 0x000000b999987223 */ /* 0x000fca0000000098 */
[----:B------:R-:W-:-:S04]  /*6780*/  F2FP.F16.F32.PACK_AB R152, RZ, R152 ;  /* 0x00000098ff98723e */ /* 0x000fc800000000ff */
[----:B------:R-:W-:-:S05]  /*6790*/  PRMT R153, R152, 0x7610, R153 ;  /* 0x0000761098997816 */ /* 0x000fca0000000099 */
[----:B------:R2:W-:Y:S01]  /*67a0*/  @P5 STG.E.U16 desc[UR40][R12.64+0x2], R153 ;  /* 0x000002990c005986 */ /* 0x0005e2000c101528 */
[----:B------:R-:W-:-:S05]  /*67b0*/  IADD3 R152, P5, R12, R23, RZ ;  /* 0x000000170c987210 */ /* 0x000fca0007fbe0ff */
[----:B--2---:R-:W-:Y:S01]  /*67c0*/  IMAD.X R153, R13, 0x1, R199, P5 ;  /* 0x000000010d997824 */ /* 0x004fe200028e06c7 */
[----:B------:R-:W-:Y:S07]  /*67d0*/  @!P0 BRA `(.L_x_61) ;  /* 0x0000000000048947 */ /* 0x000fee0003800000 */
[----:B------:R2:W5:Y:S02]  /*67e0*/  LDG.E.LTC128B.U16 R174, desc[UR40][R170.64] ;  /* 0x00000028aaae7981 */ /* 0x000564000c1e1520 */
.L_x_61:
[----:B------:R-:W-:Y:S05]  /*67f0*/  BSYNC B1 ;  /* 0x0000000000017941 */ /* 0x000fea0003800000 */
.L_x_60:
[----:B-----5:R-:W-:Y:S01]  /*6800*/  HADD2.F32 R169, -RZ, R174.H0_H0 ;  /* 0x200000aeffa97230 */ /* 0x020fe20000004100 */
[----:B------:R-:W-:Y:S01]  /*6810*/  LOP3.LUT P5, RZ, R2, 0x2, RZ, 0xc0, !PT ;  /* 0x0000000202ff7812 */ /* 0x000fe200078ac0ff */
[----:B------:R-:W-:Y:S03]  /*6820*/  BSSY B1, `(.L_x_62) ;  /* 0x0000008000017945 */ /* 0x000fe60003800000 */
[----:B------:R-:W-:-:S04]  /*6830*/  FMUL R169, R169, R184 ;  /* 0x000000b8a9a97220 */ /* 0x000fc80000400000 */
[----:B------:R-:W-:-:S05]  /*6840*/  FFMA R169, R154, R185, R169 ;  /* 0x000000b99aa97223 */ /* 0x000fca00000000a9 */
[----:B------:R-:W-:-:S05]  /*6850*/  F2FP.F16.F32.PACK_AB R169, RZ, R169 ;  /* 0x000000a9ffa9723e */ /* 0x000fca00000000ff */
[----:B------:R0:W-:Y:S01]  /*6860*/  @P0 STG.E.U16 desc[UR40][R152.64], R169 ;  /* 0x000000a998000986 */ /* 0x0001e2000c101528 */
[----:B------:R-:W-:-:S13]  /*6870*/  ISETP.GT.AND P0, PT, R0, 0x88, P5 ;  /* 0x000000880000780c */ /* 0x000fda0002f04270 */
[----:B0-----:R-:W-:Y:S05]  /*6880*/  @!P0 BRA `(.L_x_63) ;  /* 0x0000000000048947 */ /* 0x001fea0003800000 */
[----:B------:R0:W5:Y:S02]  /*6890*/  LDG.E.LTC128B.U16 R174, desc[UR40][R14.64+0x2] ;  /* 0x000002280eae7981 */ /* 0x000164000c1e1520 */
.L_x_63:
[----:B------:R-:W-:Y:S05]  /*68a0*/  BSYNC B1 ;  /* 0x0000000000017941 */ /* 0x000fea0003800000 */
.L_x_62:
        /* <DEDUP_REMOVED lines=10> */
.L_x_65:
[----:B------:R-:W-:Y:S05]  /*6950*/  BSYNC B1 ;  /* 0x0000000000017941 */ /* 0x000fea0003800000 */
.L_x_64:
        /* <DEDUP_REMOVED lines=9> */
.L_x_67:
[----:B------:R-:W-:Y:S05]  /*69f0*/  BSYNC B1 ;  /* 0x0000000000017941 */ /* 0x000fea0003800000 */
.L_x_66:
        /* <DEDUP_REMOVED lines=9> */
.L_x_69:
[----:B------:R-:W-:Y:S05]  /*6a90*/  BSYNC B1 ;  /* 0x0000000000017941 */ /* 0x000fea0003800000 */
.L_x_68:
[----:B-----5:R-:W-:Y:S01]  /*6aa0*/  HADD2.F32 R155, -RZ, R174.H0_H0 ;  /* 0x200000aeff9b7230 */ /* 0x020fe20000004100 */
[----:B------:R-:W-:Y:S01]  /*6ab0*/  ISETP.GT.AND P5, PT, R0, 0x88, P6 ;  /* 0x000000880000780c */ /* 0x000fe200037a4270 */
[----:B------:R-:W-:Y:S03]  /*6ac0*/  BSSY B1, `(.L_x_70) ;  /* 0x0000007000017945 */ /* 0x000fe60003800000 */
[----:B------:R-:W-:-:S04]  /*6ad0*/  FMUL R155, R155, R184 ;  /* 0x000000b89b9b7220 */ /* 0x000fc80000400000 */
[----:B------:R-:W-:-:S05]  /*6ae0*/  FFMA R155, R158, R185, R155 ;  /* 0x000000b99e9b7223 */ /* 0x000fca000000009b */
[----:B------:R-:W-:-:S05]  /*6af0*/  F2FP.F16.F32.PACK_AB R155, RZ, R155 ;  /* 0x0000009bff9b723e */ /* 0x000fca00000000ff */
[----:B------:R0:W-:Y:S01]  /*6b00*/  @P0 STG.E.U16 desc[UR40][R152.64+0x10], R155 ;  /* 0x0000109b98000986 */ /* 0x0001e2000c101528 */
[----:B------:R-:W-:Y:S05]  /*6b10*/  @!P5 BRA `(.L_x_71) ;  /* 0x000000000004d947 */ /* 0x000fea0003800000 */
[----:B------:R0:W5:Y:S02]  /*6b20*/  LDG.E.LTC128B.U16 R174, desc[UR40][R14.64+0x12] ;  /* 0x000012280eae7981 */ /* 0x000164000c1e1520 */
.L_x_71:
[----:B------:R-:W-:Y:S05]  /*6b30*/  BSYNC B1 ;  /* 0x0000000000017941 */ /* 0x000fea0003800000 */
.L_x_70:
[----:B0----5:R-:W-:Y:S01]  /*6b40*/  HADD2.F32 R155, -RZ, R174.H0_H0 ;  /* 0x200000aeff9b7230 */ /* 0x021fe20000004100 */
        /* <DEDUP_REMOVED lines=8> */
.L_x_73:
[----:B------:R-:W-:Y:S05]  /*6bd0*/  BSYNC B1 ;  /* 0x0000000000017941 */ /* 0x000fea0003800000 */
.L_x_72:
        /* <DEDUP_REMOVED lines=9> */
.L_x_75:
[----:B------:R-:W-:Y:S05]  /*6c70*/  BSYNC B1 ;  /* 0x0000000000017941 */ /* 0x000fea0003800000 */
.L_x_74:
        /* <DEDUP_REMOVED lines=9> */
.L_x_77:
[----:B------:R-:W-:Y:S05]  /*6d10*/  BSYNC B1 ;  /* 0x0000000000017941 */ /* 0x000fea0003800000 */
.L_x_76:
        /* <DEDUP_REMOVED lines=9> */
.L_x_79:
[----:B------:R-:W-:Y:S05]  /*6db0*/  BSYNC B1 ;  /* 0x0000000000017941 */ /* 0x000fea0003800000 */
.L_x_78:
        /* <DEDUP_REMOVED lines=9> */
.L_x_81:
[----:B------:R-:W-:Y:S05]  /*6e50*/  BSYNC B1 ;  /* 0x0000000000017941 */ /* 0x000fea0003800000 */
.L_x_80:
        /* <DEDUP_REMOVED lines=9> */
.L_x_83:
[----:B------:R-:W-:Y:S05]  /*6ef0*/  BSYNC B1 ;  /* 0x0000000000017941 */ /* 0x000fea0003800000 */
.L_x_82:
        /* <DEDUP_REMOVED lines=9> */
.L_x_85:
[----:B------:R-:W-:Y:S05]  /*6f90*/  BSYNC B1 ;  /* 0x0000000000017941 */ /* 0x000fea0003800000 */
.L_x_84:
        /* <DEDUP_REMOVED lines=9> */
.L_x_87:
[----:B------:R-:W-:Y:S05]  /*7030*/  BSYNC B1 ;  /* 0x0000000000017941 */ /* 0x000fea0003800000 */
.L_x_86:
[----:B0----5:R-:W-:Y:S01]  /*7040*/  HADD2.F32 R155, -RZ, R174.H0_H0 ;  /* 0x200000aeff9b7230 */ /* 0x021fe20000004100 */
        /* <DEDUP_REMOVED lines=11> */
.L_x_89:
[----:B------:R-:W-:Y:S05]  /*7100*/  BSYNC B1 ;  /* 0x0000000000017941 */ /* 0x000fea0003800000 */
.L_x_88:
        /* <DEDUP_REMOVED lines=12> */
.L_x_91:
[----:B------:R-:W-:Y:S05]  /*71d0*/  BSYNC B1 ;  /* 0x0000000000017941 */ /* 0x000fea0003800000 */
.L_x_90:
        /* <DEDUP_REMOVED lines=9> */
.L_x_93:
[----:B------:R-:W-:Y:S05]  /*7270*/  BSYNC B1 ;  /* 0x0000000000017941 */ /* 0x000fea0003800000 */
.L_x_92:
        /* <DEDUP_REMOVED lines=9> */
.L_x_95:
[----:B------:R-:W-:Y:S05]  /*7310*/  BSYNC B1 ;  /* 0x0000000000017941 */ /* 0x000fea0003800000 */
.L_x_94:
        /* <DEDUP_REMOVED lines=12> */
.L_x_97:
[----:B------:R-:W-:Y:S05]  /*73e0*/  BSYNC B1 ;  /* 0x0000000000017941 */ /* 0x000fea0003800000 */
.L_x_96:
[----:B-----5:R-:W-:Y:S01]  /*73f0*/  HADD2.F32 R137, -RZ, R174.H0_H0 ;  /* 0x200000aeff897230 */ /* 0x020fe20000004100 */
[----:B0-----:R-:W-:Y:S01]  /*7400*/  IADD3 R136, P0, P2, R23, R6, R17 ;  /* 0x0000000617887210 */ /* 0x001fe20007a1e011 */
[----:B------:R-:W-:Y:S01]  /*7410*/  BSSY B1, `(.L_x_98) ;  /* 0x000000a000017945 */ /* 0x000fe20003800000 */
[----:B------:R-:W-:Y:S02]  /*7420*/  ISETP.GT.AND P4, PT, R3, 0x29, PT ;  /* 0x000000290300780c */ /* 0x000fe40003f84270 */
[----:B------:R-:W-:-:S04]  /*7430*/  FMUL R137, R137, R184 ;  /* 0x000000b889897220 */ /* 0x000fc80000400000 */
[----:B------:R-:W-:Y:S01]  /*7440*/  FFMA R140, R140, R185, R137 ;  /* 0x000000b98c8c7223 */ /* 0x000fe20000000089 */
[----:B------:R-:W-:Y:S02]  /*7450*/  IADD3.X R137, R199, R7, R173, P0, P2 ;  /* 0x00000007c7897210 */ /* 0x000fe400007e44ad */
[----:B------:R-:W-:Y:S02]  /*7460*/  ISETP.GT.AND P0, PT, R0, RZ, P4 ;  /* 0x000000ff0000720c */ /* 0x000fe40002704270 */
[----:B------:R-:W-:-:S05]  /*7470*/  F2FP.F16.F32.PACK_AB R140, RZ, R140 ;  /* 0x0000008cff8c723e */ /* 0x000fca00000000ff */
[----:B------:R0:W-:Y:S06]  /*7480*/  @P1 STG.E.U16 desc[UR40][R6.64+0x50], R140 ;  /* 0x0000508c06001986 */ /* 0x0001ec000c101528 */
[----:B------:R-:W-:Y:S05]  /*7490*/  @!P0 BRA `(.L_x_99) ;  /* 0x0000000000048947 */ /* 0x000fea0003800000 */
[----:B------:R0:W5:Y:S02]  /*74a0*/  LDG.E.LTC128B.U16 R174, desc[UR40][R4.64+0x52] ;  /* 0x0000522804ae7981 */ /* 0x000164000c1e1520 */
.L_x_99:
[----:B------:R-:W-:Y:S05]  /*74b0*/  BSYNC B1 ;  /* 0x0000000000017941 */ /* 0x000fea0003800000 */
.L_x_98:
        /* <DEDUP_REMOVED lines=9> */
.L_x_101:
[----:B------:R-:W-:Y:S05]  /*7550*/  BSYNC B1 ;  /* 0x0000000000017941 */ /* 0x000fea0003800000 */
.L_x_100:
        /* <DEDUP_REMOVED lines=9> */
.L_x_103:
[----:B------:R-:W-:Y:S05]  /*75f0*/  BSYNC B1 ;  /* 0x0000000000017941 */ /* 0x000fea0003800000 */
.L_x_102:
[----:B0----5:R-:W-:Y:S01]  /*7600*/  HADD2.F32 R17, -RZ, R174.H0_H0 ;  /* 0x200000aeff117230 */ /* 0x021fe20000004100 */
        /* <DEDUP_REMOVED lines=9> */
.L_x_105:
[----:B------:R-:W-:Y:S05]  /*76a0*/  BSYNC B1 ;  /* 0x0000000000017941 */ /* 0x000fea0003800000 */
.L_x_104:
[----:B-----5:R-:W-:Y:S01]  /*76b0*/  HADD2.F32 R17, -RZ, R174.H0_H0 ;  /* 0x200000aeff117230 */ /* 0x020fe20000004100 */
[----:B------:R-:W-:Y:S01]  /*76c0*/  ISETP.GT.AND P2, PT, R3, 0x31, PT ;  /* 0x000000310300780c */ /* 0x000fe20003f44270 */
[----:B------:R-:W-:Y:S03]  /*76d0*/  BSSY B1, `(.L_x_106) ;  /* 0x000000a000017945 */ /* 0x000fe60003800000 */
[----:B------:R-:W-:-:S04]  /*76e0*/  FMUL R17, R17, R184 ;  /* 0x000000b811117220 */ /* 0x000fc80000400000 */
[----:B------:R-:W-:-:S05]  /*76f0*/  FFMA R17, R144, R185, R17 ;  /* 0x000000b990117223 */ /* 0x000fca0000000011 */
[----:B------:R-:W-:-:S05]  /*7700*/  F2FP.F16.F32.PACK_AB R17, RZ, R17 ;  /* 0x00000011ff11723e */ /* 0x000fca00000000ff */
[----:B------:R0:W-:Y:S01]  /*7710*/  @P0 STG.E.U16 desc[UR40][R6.64+0x60], R17 ;  /* 0x0000601106000986 */ /* 0x0001e2000c101528 */
[----:B------:R-:W-:-:S05]  /*7720*/  IADD3 R138, P0, R23, R12, RZ ;  /* 0x0000000c178a7210 */ /* 0x000fca0007f1e0ff */
[----:B------:R-:W-:Y:S01]  /*7730*/  IMAD.X R139, R199, 0x1, R13, P0 ;  /* 0x00000001c78b7824 */ /* 0x000fe200000e060d */
[----:B------:R-:W-:-:S13]  /*7740*/  ISETP.GT.AND P0, PT, R0, RZ, P2 ;  /* 0x000000ff0000720c */ /* 0x000fda0001704270 */
[----:B0-----:R-:W-:Y:S05]  /*7750*/  @!P0 BRA `(.L_x_107) ;  /* 0x0000000000048947 */ /* 0x001fea0003800000 */
[----:B------:R0:W5:Y:S02]  /*7760*/  LDG.E.LTC128B.U16 R174, desc[UR40][R4.64+0x62] ;  /* 0x0000622804ae7981 */ /* 0x000164000c1e1520 */
.L_x_107:
[----:B------:R-:W-:Y:S05]  /*7770*/  BSYNC B1 ;  /* 0x0000000000017941 */ /* 0x000fea0003800000 */
.L_x_106:
        /* <DEDUP_REMOVED lines=9> */
.L_x_109:
[----:B------:R-:W-:Y:S05]  /*7810*/  BSYNC B1 ;  /* 0x0000000000017941 */ /* 0x000fea0003800000 */
.L_x_108:
        /* <DEDUP_REMOVED lines=9> */
.L_x_111:
[----:B------:R-:W-:Y:S05]  /*78b0*/  BSYNC B1 ;  /* 0x0000000000017941 */ /* 0x000fea0003800000 */
.L_x_110:
        /* <DEDUP_REMOVED lines=10> */
.L_x_113:
[----:B------:R-:W-:Y:S05]  /*7960*/  BSYNC B1 ;  /* 0x0000000000017941 */ /* 0x000fea0003800000 */
.L_x_112:
        /* <DEDUP_REMOVED lines=10> */
.L_x_115:
[----:B------:R-:W-:Y:S05]  /*7a10*/  BSYNC B1 ;  /* 0x0000000000017941 */ /* 0x000fea0003800000 */
.L_x_114:
        /* <DEDUP_REMOVED lines=9> */
.L_x_117:
[----:B------:R-:W-:Y:S05]  /*7ab0*/  BSYNC B1 ;  /* 0x0000000000017941 */ /* 0x000fea0003800000 */
.L_x_116:
        /* <DEDUP_REMOVED lines=9> */
.L_x_119:
[----:B------:R-:W-:Y:S05]  /*7b50*/  BSYNC B1 ;  /* 0x0000000000017941 */ /* 0x000fea0003800000 */
.L_x_118:
[----:B-----5:R-:W-:Y:S01]  /*7b60*/  HADD2.F32 R17, -RZ, R174.H0_H0 ;  /* 0x200000aeff117230 */ /* 0x020fe20000004100 */
[----:B------:R-:W-:Y:S04]  /*7b70*/  BSSY B1, `(.L_x_120) ;  /* 0x0000009000017945 */ /* 0x000fe80003800000 */
        /* <DEDUP_REMOVED lines=8> */
.L_x_121:
[----:B------:R-:W-:Y:S05]  /*7c00*/  BSYNC B1 ;  /* 0x0000000000017941 */ /* 0x000fea0003800000 */
.L_x_120:
        /* <DEDUP_REMOVED lines=10> */
.L_x_123:
[----:B------:R-:W-:Y:S05]  /*7cb0*/  BSYNC B1 ;  /* 0x0000000000017941 */ /* 0x000fea0003800000 */
.L_x_122:
        /* <DEDUP_REMOVED lines=10> */
.L_x_125:
[----:B------:R-:W-:Y:S05]  /*7d60*/  BSYNC B1 ;  /* 0x0000000000017941 */ /* 0x000fea0003800000 */
.L_x_124:
        /* <DEDUP_REMOVED lines=10> */
.L_x_127:
[----:B------:R-:W-:Y:S05]  /*7e10*/  BSYNC B1 ;  /* 0x0000000000017941 */ /* 0x000fea0003800000 */
.L_x_126:
        /* <DEDUP_REMOVED lines=9> */
.L_x_129:
[----:B------:R-:W-:Y:S05]  /*7eb0*/  BSYNC B1 ;  /* 0x0000000000017941 */ /* 0x000fea0003800000 */
.L_x_128:
        /* <DEDUP_REMOVED lines=9> */
.L_x_131:
[----:B------:R-:W-:Y:S05]  /*7f50*/  BSYNC B1 ;  /* 0x0000000000017941 */ /* 0x000fea0003800000 */
.L_x_130:
        /* <DEDUP_REMOVED lines=9> */
.L_x_133:
[----:B------:R-:W-:Y:S05]  /*7ff0*/  BSYNC B1 ;  /* 0x0000000000017941 */ /* 0x000fea0003800000 */
.L_x_132:
[----:B-----5:R-:W-:Y:S01]  /*8000*/  HADD2.F32 R17, -RZ, R174.H0_H0 ;  /* 0x200000aeff117230 */ /* 0x020fe20000004100 */
[----:B------:R-:W-:Y:S01]  /*8010*/  ISETP.GT.AND P4, PT, R0, 0x88, P4 ;  /* 0x000000880000780c */ /* 0x000fe20002784270 */
[----:B------:R-:W-:Y:S01]  /*8020*/  IMAD.MOV.U32 R120, RZ, RZ, R138 ;  /* 0x000000ffff787224 */ /* 0x000fe200078e008a */
[----:B------:R-:W-:Y:S01]  /*8030*/  BSSY B1, `(.L_x_134) ;  /* 0x0000008000017945 */ /* 0x000fe20003800000 */
[----:B------:R-:W-:Y:S02]  /*8040*/  IMAD.MOV.U32 R121, RZ, RZ, R139 ;  /* 0x000000ffff797224 */ /* 0x000fe400078e008b */
[----:B------:R-:W-:-:S04]  /*8050*/  FMUL R17, R17, R184 ;  /* 0x000000b811117220 */ /* 0x000fc80000400000 */
[----:B------:R-:W-:-:S05]  /*8060*/  FFMA R17, R126, R185, R17 ;  /* 0x000000b97e117223 */ /* 0x000fca0000000011 */
[----:B------:R-:W-:-:S05]  /*8070*/  F2FP.F16.F32.PACK_AB R17, RZ, R17 ;  /* 0x00000011ff11723e */ /* 0x000fca00000000ff */
[----:B------:R0:W-:Y:S01]  /*8080*/  @P5 STG.E.U16 desc[UR40][R120.64+0x50], R17 ;  /* 0x0000501178005986 */ /* 0x0001e2000c101528 */
[----:B------:R-:W-:Y:S05]  /*8090*/  @!P4 BRA `(.L_x_135) ;  /* 0x000000000004c947 */ /* 0x000fea0003800000 */
[----:B------:R0:W5:Y:S02]  /*80a0*/  LDG.E.LTC128B.U16 R174, desc[UR40][R14.64+0x52] ;  /* 0x000052280eae7981 */ /* 0x000164000c1e1520 */
.L_x_135:
[----:B------:R-:W-:Y:S05]  /*80b0*/  BSYNC B1 ;  /* 0x0000000000017941 */ /* 0x000fea0003800000 */
.L_x_134:
        /* <DEDUP_REMOVED lines=9> */
.L_x_137:
[----:B------:R-:W-:Y:S05]  /*8150*/  BSYNC B1 ;  /* 0x0000000000017941 */ /* 0x000fea0003800000 */
.L_x_136:
        /* <DEDUP_REMOVED lines=9> */
.L_x_139:
[----:B------:R-:W-:Y:S05]  /*81f0*/  BSYNC B1 ;  /* 0x0000000000017941 */ /* 0x000fea0003800000 */
.L_x_138:
        /* <DEDUP_REMOVED lines=9> */
.L_x_141:
[----:B------:R-:W-:Y:S05]  /*8290*/  BSYNC B1 ;  /* 0x0000000000017941 */ /* 0x000fea0003800000 */
.L_x_140:
        /* <DEDUP_REMOVED lines=9> */
.L_x_143:
[----:B------:R-:W-:Y:S05]  /*8330*/  BSYNC B1 ;  /* 0x0000000000017941 */ /* 0x000fea0003800000 */
.L_x_142:
        /* <DEDUP_REMOVED lines=9> */
.L_x_145:
[----:B------:R-:W-:Y:S05]  /*83d0*/  BSYNC B1 ;  /* 0x0000000000017941 */ /* 0x000fea0003800000 */
.L_x_144:
        /* <DEDUP_REMOVED lines=9> */
.L_x_147:
[----:B------:R-:W-:Y:S05]  /*8470*/  BSYNC B1 ;  /* 0x0000000000017941 */ /* 0x000fea0003800000 */
.L_x_146:
        /* <DEDUP_REMOVED lines=9> */
.L_x_149:
[----:B------:R-:W-:Y:S05]  /*8510*/  BSYNC B1 ;  /* 0x0000000000017941 */ /* 0x000fea0003800000 */
.L_x_148:
        /* <DEDUP_REMOVED lines=9> */
.L_x_151:
[----:B------:R-:W-:Y:S05]  /*85b0*/  BSYNC B1 ;  /* 0x0000000000017941 */ /* 0x000fea0003800000 */
.L_x_150:
[----:B0----5:R-:W-:Y:S01]  /*85c0*/  HADD2.F32 R17, -RZ, R174.H0_H0 ;  /* 0x200000aeff117230 */ /* 0x021fe20000004100 */
[----:B------:R-:W-:Y:S01]  /*85d0*/  ISETP.GT.AND P3, PT, R3, 0x40, PT ;  /* 0x000000400300780c */ /* 0x000fe20003f64270 */
[----:B------:R-:W-:Y:S03]  /*85e0*/  BSSY B1, `(.L_x_152) ;  /* 0x0000009000017945 */ /* 0x000fe60003800000 */
[----:B------:R-:W-:Y:S01]  /*85f0*/  FMUL R122, R17, R184 ;  /* 0x000000b8117a7220 */ /* 0x000fe20000400000 */
[----:B------:R-:W-:Y:S02]  /*8600*/  ISETP.GT.AND P1, PT, R0, RZ, P3 ;  /* 0x000000ff0000720c */ /* 0x000fe40001f24270 */
[----:B------:R-:W-:Y:S01]  /*8610*/  P2R R23, PR, RZ, 0x8 ;  /* 0x00000008ff177803 */ /* 0x000fe20000000000 */
[----:B------:R-:W-:-:S05]  /*8620*/  FFMA R122, R135, R185, R122 ;  /* 0x000000b9877a7223 */ /* 0x000fca000000007a */
[----:B------:R-:W-:-:S05]  /*8630*/  F2FP.F16.F32.PACK_AB R122, RZ, R122 ;  /* 0x0000007aff7a723e */ /* 0x000fca00000000ff */
[----:B------:R0:W-:Y:S01]  /*8640*/  @P0 STG.E.U16 desc[UR40][R120.64+0x72], R122 ;  /* 0x0000727a78000986 */ /* 0x0001e2000c101528 */
[----:B------:R-:W-:Y:S05]  /*8650*/  @!P1 BRA `(.L_x_153) ;  /* 0x0000000000049947 */ /* 0x000fea0003800000 */
[----:B------:R0:W5:Y:S02]  /*8660*/  LDG.E.LTC128B.U16 R174, desc[UR40][R4.64+0x80] ;  /* 0x0000802804ae7981 */ /* 0x000164000c1e1520 */
.L_x_153:
[----:B------:R-:W-:Y:S05]  /*8670*/  BSYNC B1 ;  /* 0x0000000000017941 */ /* 0x000fea0003800000 */
.L_x_152:
[----:B-----5:R-:W-:Y:S01]  /*8680*/  HADD2.F32 R17, -RZ, R174.H0_H0 ;  /* 0x200000aeff117230 */ /* 0x020fe20000004100 */
[----:B------:R-:W-:Y:S01]  /*8690*/  ISETP.GT.AND P2, PT, R3, 0x41, PT ;  /* 0x000000410300780c */ /* 0x000fe20003f44270 */
[----:B------:R-:W-:Y:S03]  /*86a0*/  BSSY B1, `(.L_x_154) ;  /* 0x0000009000017945 */ /* 0x000fe60003800000 */
[----:B------:R-:W-:Y:S01]  /*86b0*/  FMUL R17, R17, R184 ;  /* 0x000000b811117220 */ /* 0x000fe20000400000 */
[----:B------:R-:W-:Y:S02]  /*86c0*/  ISETP.GT.AND P0, PT, R0, RZ, P2 ;  /* 0x000000ff0000720c */ /* 0x000fe40001704270 */
[----:B0-----:R-:W-:Y:S01]  /*86d0*/  P2R R122, PR, RZ, 0x4 ;  /* 0x00000004ff7a7803 */ /* 0x001fe20000000000 */
[----:B------:R-:W-:-:S05]  /*86e0*/  FFMA R17, R104, R185, R17 ;  /* 0x000000b968117223 */ /* 0x000fca0000000011 */
[----:B------:R-:W-:-:S05]  /*86f0*/  F2FP.F16.F32.PACK_AB R17, RZ, R17 ;  /* 0x00000011ff11723e */ /* 0x000fca00000000ff */
[----:B------:R0:W-:Y:S01]  /*8700*/  @P1 STG.E.U16 desc[UR40][R6.64+0x80], R17 ;  /* 0x0000801106001986 */ /* 0x0001e2000c101528 */
[----:B------:R-:W-:Y:S05]  /*8710*/  @!P0 BRA `(.L_x_155) ;  /* 0x0000000000048947 */ /* 0x000fea0003800000 */
[----:B------:R0:W5:Y:S02]  /*8720*/  LDG.E.LTC128B.U16 R174, desc[UR40][R4.64+0x82] ;  /* 0x0000822804ae7981 */ /* 0x000164000c1e1520 */
.L_x_155:
[----:B------:R-:W-:Y:S05]  /*8730*/  BSYNC B1 ;  /* 0x0000000000017941 */ /* 0x000fea0003800000 */
.L_x_154:
        /* <DEDUP_REMOVED lines=9> */
.L_x_157:
[----:B------:R-:W-:Y:S05]  /*87d0*/  BSYNC B1 ;  /* 0x0000000000017941 */ /* 0x000fea0003800000 */
.L_x_156:
        /* <DEDUP_REMOVED lines=9> */
.L_x_159:
[----:B------:R-:W-:Y:S05]  /*8870*/  BSYNC B1 ;  /* 0x0000000000017941 */ /* 0x000fea0003800000 */
.L_x_158:
[----:B0----5:R-:W-:Y:S01]  /*8880*/  HADD2.F32 R17, -RZ, R174.H0_H0 ;  /* 0x200000aeff117230 */ /* 0x021fe20000004100 */
[----:B------:R-:W-:Y:S01]  /*8890*/  ISETP.GT.AND P6, PT, R3, 0x48, PT ;  /* 0x000000480300780c */ /* 0x000fe20003fc4270 */
[----:B------:R-:W-:Y:S03]  /*88a0*/  BSSY B1, `(.L_x_160) ;  /* 0x0000008000017945 */ /* 0x000fe60003800000 */
[----:B------:R-:W-:Y:S01]  /*88b0*/  FMUL R104, R17, R184 ;  /* 0x000000b811687220 */ /* 0x000fe20000400000 */
[----:B------:R-:W-:-:S03]  /*88c0*/  ISETP.GT.AND P1, PT, R0, RZ, P6 ;  /* 0x000000ff0000720c */ /* 0x000fc60003724270 */
[----:B------:R-:W-:-:S05]  /*88d0*/  FFMA R104, R107, R185, R104 ;  /* 0x000000b96b687223 */ /* 0x000fca0000000068 */
[----:B------:R-:W-:-:S05]  /*88e0*/  F2FP.F16.F32.PACK_AB R104, RZ, R104 ;  /* 0x00000068ff68723e */ /* 0x000fca00000000ff */
[----:B------:R0:W-:Y:S01]  /*88f0*/  @P0 STG.E.U16 desc[UR40][R10.64+0x82], R104 ;  /* 0x000082680a000986 */ /* 0x0001e2000c101528 */
[----:B------:R-:W-:Y:S05]  /*8900*/  @!P1 BRA `(.L_x_161) ;  /* 0x0000000000049947 */ /* 0x000fea0003800000 */
[----:B------:R0:W5:Y:S02]  /*8910*/  LDG.E.LTC128B.U16 R174, desc[UR40][R4.64+0x90] ;  /* 0x0000902804ae7981 */ /* 0x000164000c1e1520 */
.L_x_161:
[----:B------:R-:W-:Y:S05]  /*8920*/  BSYNC B1 ;  /* 0x0000000000017941 */ /* 0x000fea0003800000 */
.L_x_160:
[----:B-----5:R-:W-:Y:S01]  /*8930*/  HADD2.F32 R17, -RZ, R174.H0_H0 ;  /* 0x200000aeff117230 */ /* 0x020fe20000004100 */
        /* <DEDUP_REMOVED lines=9> */
.L_x_163:
[----:B------:R-:W-:Y:S05]  /*89d0*/  BSYNC B1 ;  /* 0x0000000000017941 */ /* 0x000fea0003800000 */
.L_x_162:
        /* <DEDUP_REMOVED lines=9> */
.L_x_165:
[----:B------:R-:W-:Y:S05]  /*8a70*/  BSYNC B1 ;  /* 0x0000000000017941 */ /* 0x000fea0003800000 */
.L_x_164:
        /* <DEDUP_REMOVED lines=9> */
.L_x_167:
[----:B------:R-:W-:Y:S05]  /*8b10*/  BSYNC B1 ;  /* 0x0000000000017941 */ /* 0x000fea0003800000 */
.L_x_166:
        /* <DEDUP_REMOVED lines=10> */
.L_x_169:
[----:B------:R-:W-:Y:S05]  /*8bc0*/  BSYNC B1 ;  /* 0x0000000000017941 */ /* 0x000fea0003800000 */
.L_x_168:
        /* <DEDUP_REMOVED lines=10> */
.L_x_171:
[----:B------:R-:W-:Y:S05]  /*8c70*/  BSYNC B1 ;  /* 0x0000000000017941 */ /* 0x000fea0003800000 */
.L_x_170:
        /* <DEDUP_REMOVED lines=9> */
.L_x_173:
[----:B------:R-:W-:Y:S05]  /*8d10*/  BSYNC B1 ;  /* 0x0000000000017941 */ /* 0x000fea0003800000 */
.L_x_172:
        /* <DEDUP_REMOVED lines=9> */
.L_x_175:
[----:B------:R-:W-:Y:S05]  /*8db0*/  BSYNC B1 ;  /* 0x0000000000017941 */ /* 0x000fea0003800000 */
.L_x_174:
        /* <DEDUP_REMOVED lines=10> */
.L_x_177:
[----:B------:R-:W-:Y:S05]  /*8e60*/  BSYNC B1 ;  /* 0x0000000000017941 */ /* 0x000fea0003800000 */
.L_x_176:
        /* <DEDUP_REMOVED lines=10> */
.L_x_179:
[----:B------:R-:W-:Y:S05]  /*8f10*/  BSYNC B1 ;  /* 0x0000000000017941 */ /* 0x000fea0003800000 */
.L_x_178:
        /* <DEDUP_REMOVED lines=9> */
.L_x_181:
[----:B------:R-:W-:Y:S05]  /*8fb0*/  BSYNC B1 ;  /* 0x0000000000017941 */ /* 0x000fea0003800000 */
.L_x_180:
        /* <DEDUP_REMOVED lines=9> */
.L_x_183:
[----:B------:R-:W-:Y:S05]  /*9050*/  BSYNC B1 ;  /* 0x0000000000017941 */ /* 0x000fea0003800000 */
.L_x_182:
[----:B-----5:R-:W-:Y:S01]  /*9060*/  HADD2.F32 R17, -RZ, R174.H0_H0 ;  /* 0x200000aeff117230 */ /* 0x020fe20000004100 */
[----:B------:R-:W-:Y:S04]  /*9070*/  BSSY B1, `(.L_x_184) ;  /* 0x0000009000017945 */ /* 0x000fe80003800000 */
[----:B------:R-:W-:-:S04]  /*9080*/  FMUL R104, R17, R184 ;  /* 0x000000b811687220 */ /* 0x000fc80000400000 */
[----:B------:R-:W-:-:S05]  /*9090*/  FFMA R104, R119, R185, R104 ;  /* 0x000000b977687223 */ /* 0x000fca0000000068 */
[----:B------:R-:W-:-:S05]  /*90a0*/  F2FP.F16.F32.PACK_AB R104, RZ, R104 ;  /* 0x00000068ff68723e */ /* 0x000fca00000000ff */
[----:B------:R0:W-:Y:S01]  /*90b0*/  @P5 STG.E.U16 desc[UR40][R10.64+0xb2], R104 ;  /* 0x0000b2680a005986 */ /* 0x0001e2000c101528 */
[----:B------:R-:W-:-:S04]  /*90c0*/  ISETP.NE.AND P5, PT, R23, RZ, PT ;  /* 0x000000ff1700720c */ /* 0x000fc80003fa5270 */
[----:B------:R-:W-:-:S13]  /*90d0*/  ISETP.GT.AND P5, PT, R0, 0x80, P5 ;  /* 0x000000800000780c */ /* 0x000fda0002fa4270 */
[----:B0-----:R-:W-:Y:S05]  /*90e0*/  @!P5 BRA `(.L_x_185) ;  /* 0x000000000004d947 */ /* 0x001fea0003800000 */
[----:B------:R0:W5:Y:S02]  /*90f0*/  LDG.E.LTC128B.U16 R174, desc[UR40][R20.64+0x80] ;  /* 0x0000802814ae7981 */ /* 0x000164000c1e1520 */
.L_x_185:
[----:B------:R-:W-:Y:S05]  /*9100*/  BSYNC B1 ;  /* 0x0000000000017941 */ /* 0x000fea0003800000 */
.L_x_184:
        /* <DEDUP_REMOVED lines=10> */
.L_x_187:
[----:B------:R-:W-:Y:S05]  /*91b0*/  BSYNC B1 ;  /* 0x0000000000017941 */ /* 0x000fea0003800000 */
.L_x_186:
        /* <DEDUP_REMOVED lines=10> */
.L_x_189:
[----:B------:R-:W-:Y:S05]  /*9260*/  BSYNC B1 ;  /* 0x0000000000017941 */ /* 0x000fea0003800000 */
.L_x_188:
        /* <DEDUP_REMOVED lines=10> */
.L_x_191:
[----:B------:R-:W-:Y:S05]  /*9310*/  BSYNC B1 ;  /* 0x0000000000017941 */ /* 0x000fea0003800000 */
.L_x_190:
        /* <DEDUP_REMOVED lines=9> */
.L_x_193:
[----:B------:R-:W-:Y:S05]  /*93b0*/  BSYNC B1 ;  /* 0x0000000000017941 */ /* 0x000fea0003800000 */
.L_x_192:
        /* <DEDUP_REMOVED lines=9> */
.L_x_195:
[----:B------:R-:W-:Y:S05]  /*9450*/  BSYNC B1 ;  /* 0x0000000000017941 */ /* 0x000fea0003800000 */
.L_x_194:
        /* <DEDUP_REMOVED lines=9> */
.L_x_197:
[----:B------:R-:W-:Y:S05]  /*94f0*/  BSYNC B1 ;  /* 0x0000000000017941 */ /* 0x000fea0003800000 */
.L_x_196:
        /* <DEDUP_REMOVED lines=9> */
.L_x_199:
[----:B------:R-:W-:Y:S05]  /*9590*/  BSYNC B1 ;  /* 0x0000000000017941 */ /* 0x000fea0003800000 */
.L_x_198:
        /* <DEDUP_REMOVED lines=9> */
.L_x_201:
[----:B------:R-:W-:Y:S05]  /*9630*/  BSYNC B1 ;  /* 0x0000000000017941 */ /* 0x000fea0003800000 */
.L_x_200:
        /* <DEDUP_REMOVED lines=9> */
.L_x_203:
[----:B------:R-:W-:Y:S05]  /*96d0*/  BSYNC B1 ;  /* 0x0000000000017941 */ /* 0x000fea0003800000 */
.L_x_202:
        /* <DEDUP_REMOVED lines=9> */
.L_x_205:
[----:B------:R-:W-:Y:S05]  /*9770*/  BSYNC B1 ;  /* 0x0000000000017941 */ /* 0x000fea0003800000 */
.L_x_204:
        /* <DEDUP_REMOVED lines=9> */
.L_x_207:
[----:B------:R-:W-:Y:S05]  /*9810*/  BSYNC B1 ;  /* 0x0000000000017941 */ /* 0x000fea0003800000 */
.L_x_206:
        /* <DEDUP_REMOVED lines=9> */
.L_x_209:
[----:B------:R-:W-:Y:S05]  /*98b0*/  BSYNC B1 ;  /* 0x0000000000017941 */ /* 0x000fea0003800000 */
.L_x_208:
        /* <DEDUP_REMOVED lines=9> */
.L_x_211:
[----:B------:R-:W-:Y:S05]  /*9950*/  BSYNC B1 ;  /* 0x0000000000017941 */ /* 0x000fea0003800000 */
.L_x_210:
        /* <DEDUP_REMOVED lines=9> */
.L_x_213:
[----:B------:R-:W-:Y:S05]  /*99f0*/  BSYNC B1 ;  /* 0x0000000000017941 */ /* 0x000fea0003800000 */
.L_x_212:
        /* <DEDUP_REMOVED lines=9> */
.L_x_215:
[----:B------:R-:W-:Y:S05]  /*9a90*/  BSYNC B1 ;  /* 0x0000000000017941 */ /* 0x000fea0003800000 */
.L_x_214:
        /* <DEDUP_REMOVED lines=11> */
.L_x_217:
[----:B------:R-:W-:Y:S05]  /*9b50*/  BSYNC B1 ;  /* 0x0000000000017941 */ /* 0x000fea0003800000 */
.L_x_216:
        /* <DEDUP_REMOVED lines=11> */
.L_x_219:
[----:B------:R-:W-:Y:S05]  /*9c10*/  BSYNC B1 ;  /* 0x0000000000017941 */ /* 0x000fea0003800000 */
.L_x_218:
        /* <DEDUP_REMOVED lines=9> */
.L_x_221:
[----:B------:R-:W-:Y:S05]  /*9cb0*/  BSYNC B1 ;  /* 0x0000000000017941 */ /* 0x000fea0003800000 */
.L_x_220:
        /* <DEDUP_REMOVED lines=9> */
.L_x_223:
[----:B------:R-:W-:Y:S05]  /*9d50*/  BSYNC B1 ;  /* 0x0000000000017941 */ /* 0x000fea0003800000 */
.L_x_222:
        /* <DEDUP_REMOVED lines=10> */
.L_x_225:
[----:B------:R-:W-:Y:S05]  /*9e00*/  BSYNC B1 ;  /* 0x0000000000017941 */ /* 0x000fea0003800000 */
.L_x_224:
        /* <DEDUP_REMOVED lines=10> */
.L_x_227:
[----:B------:R-:W-:Y:S05]  /*9eb0*/  BSYNC B1 ;  /* 0x0000000000017941 */ /* 0x000fea0003800000 */
.L_x_226:
        /* <DEDUP_REMOVED lines=9> */
.L_x_229:
[----:B------:R-:W-:Y:S05]  /*9f50*/  BSYNC B1 ;  /* 0x0000000000017941 */ /* 0x000fea0003800000 */
.L_x_228:
        /* <DEDUP_REMOVED lines=9> */
.L_x_231:
[----:B------:R-:W-:Y:S05]  /*9ff0*/  BSYNC B1 ;  /* 0x0000000000017941 */ /* 0x000fea0003800000 */
.L_x_230:
        /* <DEDUP_REMOVED lines=10> */
.L_x_233:
[----:B------:R-:W-:Y:S05]  /*a0a0*/  BSYNC B1 ;  /* 0x0000000000017941 */ /* 0x000fea0003800000 */
.L_x_232:
        /* <DEDUP_REMOVED lines=10> */
.L_x_235:
[----:B------:R-:W-:Y:S05]  /*a150*/  BSYNC B1 ;  /* 0x0000000000017941 */ /* 0x000fea0003800000 */
.L_x_234:
        /* <DEDUP_REMOVED lines=9> */
.L_x_237:
[----:B------:R-:W-:Y:S05]  /*a1f0*/  BSYNC B1 ;  /* 0x0000000000017941 */ /* 0x000fea0003800000 */
.L_x_236:
        /* <DEDUP_REMOVED lines=9> */
.L_x_239:
[----:B------:R-:W-:Y:S05]  /*a290*/  BSYNC B1 ;  /* 0x0000000000017941 */ /* 0x000fea0003800000 */
.L_x_238:
        /* <DEDUP_REMOVED lines=10> */
.L_x_241:
[----:B------:R-:W-:Y:S05]  /*a340*/  BSYNC B1 ;  /* 0x0000000000017941 */ /* 0x000fea0003800000 */
.L_x_240:
        /* <DEDUP_REMOVED lines=10> */
.L_x_243:
[----:B------:R-:W-:Y:S05]  /*a3f0*/  BSYNC B1 ;  /* 0x0000000000017941 */ /* 0x000fea0003800000 */
.L_x_242:
        /* <DEDUP_REMOVED lines=9> */
.L_x_245:
[----:B------:R-:W-:Y:S05]  /*a490*/  BSYNC B1 ;  /* 0x0000000000017941 */ /* 0x000fea0003800000 */
.L_x_244:
        /* <DEDUP_REMOVED lines=9> */
.L_x_247:
[----:B------:R-:W-:Y:S05]  /*a530*/  BSYNC B1 ;  /* 0x0000000000017941 */ /* 0x000fea0003800000 */
.L_x_246:
        /* <DEDUP_REMOVED lines=10> */
.L_x_249:
[----:B------:R-:W-:Y:S05]  /*a5e0*/  BSYNC B1 ;  /* 0x0000000000017941 */ /* 0x000fea0003800000 */
.L_x_248:
        /* <DEDUP_REMOVED lines=10> */
.L_x_251:
[----:B------:R-:W-:Y:S05]  /*a690*/  BSYNC B1 ;  /* 0x0000000000017941 */ /* 0x000fea0003800000 */
.L_x_250:
        /* <DEDUP_REMOVED lines=10> */
.L_x_253:
[----:B------:R-:W-:Y:S05]  /*a740*/  BSYNC B1 ;  /* 0x0000000000017941 */ /* 0x000fea0003800000 */
.L_x_252:
        /* <DEDUP_REMOVED lines=10> */
.L_x_255:
[----:B------:R-:W-:Y:S05]  /*a7f0*/  BSYNC B1 ;  /* 0x0000000000017941 */ /* 0x000fea0003800000 */
.L_x_254:
        /* <DEDUP_REMOVED lines=9> */
.L_x_257:
[----:B------:R-:W-:Y:S05]  /*a890*/  BSYNC B1 ;  /* 0x0000000000017941 */ /* 0x000fea0003800000 */
.L_x_256:
        /* <DEDUP_REMOVED lines=9> */
.L_x_259:
[----:B------:R-:W-:Y:S05]  /*a930*/  BSYNC B1 ;  /* 0x0000000000017941 */ /* 0x000fea0003800000 */
.L_x_258:
        /* <DEDUP_REMOVED lines=9> */
.L_x_261:
[----:B------:R-:W-:Y:S05]  /*a9d0*/  BSYNC B1 ;  /* 0x0000000000017941 */ /* 0x000fea0003800000 */
.L_x_260:
        /* <DEDUP_REMOVED lines=9> */
.L_x_263:
[----:B------:R-:W-:Y:S05]  /*aa70*/  BSYNC B1 ;  /* 0x0000000000017941 */ /* 0x000fea0003800000 */
.L_x_262:
        /* <DEDUP_REMOVED lines=9> */
.L_x_265:
[----:B------:R-:W-:Y:S05]  /*ab10*/  BSYNC B1 ;  /* 0x0000000000017941 */ /* 0x000fea0003800000 */
.L_x_264:
        /* <DEDUP_REMOVED lines=9> */
.L_x_267:
[----:B------:R-:W-:Y:S05]  /*abb0*/  BSYNC B1 ;  /* 0x0000000000017941 */ /* 0x000fea0003800000 */
.L_x_266:
        /* <DEDUP_REMOVED lines=9> */
.L_x_269:
[----:B------:R-:W-:Y:S05]  /*ac50*/  BSYNC B1 ;  /* 0x0000000000017941 */ /* 0x000fea0003800000 */
.L_x_268:
        /* <DEDUP_REMOVED lines=9> */
.L_x_271:
[----:B------:R-:W-:Y:S05]  /*acf0*/  BSYNC B1 ;  /* 0x0000000000017941 */ /* 0x000fea0003800000 */
.L_x_270:
        /* <DEDUP_REMOVED lines=9> */
.L_x_273:
[----:B------:R-:W-:Y:S05]  /*ad90*/  BSYNC B1 ;  /* 0x0000000000017941 */ /* 0x000fea0003800000 */
.L_x_272:
        /* <DEDUP_REMOVED lines=9> */
.L_x_275:
[----:B------:R-:W-:Y:S05]  /*ae30*/  BSYNC B1 ;  /* 0x0000000000017941 */ /* 0x000fea0003800000 */
.L_x_274:
        /* <DEDUP_REMOVED lines=9> */
.L_x_277:
[----:B------:R-:W-:Y:S05]  /*aed0*/  BSYNC B1 ;  /* 0x0000000000017941 */ /* 0x000fea0003800000 */
.L_x_276:
        /* <DEDUP_REMOVED lines=9> */
.L_x_279:
[----:B------:R-:W-:Y:S05]  /*af70*/  BSYNC B1 ;  /* 0x0000000000017941 */ /* 0x000fea0003800000 */
.L_x_278:
        /* <DEDUP_REMOVED lines=11> */
.L_x_281:
[----:B------:R-:W-:Y:S05]  /*b030*/  BSYNC B1 ;  /* 0x0000000000017941 */ /* 0x000fea0003800000 */
.L_x_280:
        /* <DEDUP_REMOVED lines=11> */
.L_x_283:
[----:B------:R-:W-:Y:S05]  /*b0f0*/  BSYNC B1 ;  /* 0x0000000000017941 */ /* 0x000fea0003800000 */
.L_x_282:
        /* <DEDUP_REMOVED lines=9> */
.L_x_285:
[----:B------:R-:W-:Y:S05]  /*b190*/  BSYNC B1 ;  /* 0x0000000000017941 */ /* 0x000fea0003800000 */
.L_x_284:
        /* <DEDUP_REMOVED lines=9> */
.L_x_287:
[----:B------:R-:W-:Y:S05]  /*b230*/  BSYNC B1 ;  /* 0x0000000000017941 */ /* 0x000fea0003800000 */
.L_x_286:
        /* <DEDUP_REMOVED lines=10> */
.L_x_289:
[----:B------:R-:W-:Y:S05]  /*b2e0*/  BSYNC B1 ;  /* 0x0000000000017941 */ /* 0x000fea0003800000 */
.L_x_288:
        /* <DEDUP_REMOVED lines=10> */
.L_x_291:
[----:B------:R-:W-:Y:S05]  /*b390*/  BSYNC B1 ;  /* 0x0000000000017941 */ /* 0x000fea0003800000 */
.L_x_290:
        /* <DEDUP_REMOVED lines=9> */
.L_x_293:
[----:B------:R-:W-:Y:S05]  /*b430*/  BSYNC B1 ;  /* 0x0000000000017941 */ /* 0x000fea0003800000 */
.L_x_292:
        /* <DEDUP_REMOVED lines=9> */
.L_x_295:
[----:B------:R-:W-:Y:S05]  /*b4d0*/  BSYNC B1 ;  /* 0x0000000000017941 */ /* 0x000fea0003800000 */
.L_x_294:
        /* <DEDUP_REMOVED lines=10> */
.L_x_297:
[----:B------:R-:W-:Y:S05]  /*b580*/  BSYNC B1 ;  /* 0x0000000000017941 */ /* 0x000fea0003800000 */
.L_x_296:
        /* <DEDUP_REMOVED lines=10> */
.L_x_299:
[----:B------:R-:W-:Y:S05]  /*b630*/  BSYNC B1 ;  /* 0x0000000000017941 */ /* 0x000fea0003800000 */
.L_x_298:
        /* <DEDUP_REMOVED lines=9> */
.L_x_301:
[----:B------:R-:W-:Y:S05]  /*b6d0*/  BSYNC B1 ;  /* 0x0000000000017941 */ /* 0x000fea0003800000 */
.L_x_300:
        /* <DEDUP_REMOVED lines=9> */
.L_x_303:
[----:B------:R-:W-:Y:S05]  /*b770*/  BSYNC B1 ;  /* 0x0000000000017941 */ /* 0x000fea0003800000 */
.L_x_302:
        /* <DEDUP_REMOVED lines=10> */
.L_x_305:
[----:B------:R-:W-:Y:S05]  /*b820*/  BSYNC B1 ;  /* 0x0000000000017941 */ /* 0x000fea0003800000 */
.L_x_304:
        /* <DEDUP_REMOVED lines=10> */
.L_x_307:
[----:B------:R-:W-:Y:S05]  /*b8d0*/  BSYNC B1 ;  /* 0x0000000000017941 */ /* 0x000fea0003800000 */
.L_x_306:
[----:B-----5:R-:W-:Y:S01]  /*b8e0*/  HADD2.F32 R3, -RZ, R174.H0_H0 ;  /* 0x200000aeff037230 */ /* 0x020fe20000004100 */
[----:B------:R-:W-:Y:S04]  /*b8f0*/  BSSY B1, `(.L_x_308) ;  /* 0x0000008000017945 */ /* 0x000fe80003800000 */
[----:B01-3--:R-:W-:-:S04]  /*b900*/  FMUL R4, R3, R184 ;  /* 0x000000b803047220 */ /* 0x00bfc80000400000 */
[----:B------:R-:W-:-:S05]  /*b910*/  FFMA R4, R53, R185, R4 ;  /* 0x000000b935047223 */ /* 0x000fca0000000004 */
[----:B------:R-:W-:-:S05]  /*b920*/  F2FP.F16.F32.PACK_AB R4, RZ, R4 ;  /* 0x00000004ff04723e */ /* 0x000fca00000000ff */
[----:B------:R0:W-:Y:S01]  /*b930*/  @P5 STG.E.U16 desc[UR40][R6.64+0x132], R4 ;  /* 0x0001320406005986 */ /* 0x0001e2000c101528 */
[----:B------:R-:W-:-:S13]  /*b940*/  ISETP.GT.AND P5, PT, R0, 0x8, P1 ;  /* 0x000000080000780c */ /* 0x000fda0000fa4270 */
[----:B0-----:R-:W-:Y:S05]  /*b950*/  @!P5 BRA `(.L_x_309) ;  /* 0x000000000004d947 */ /* 0x001fea0003800000 */
[----:B------:R0:W5:Y:S02]  /*b960*/  LDG.E.LTC128B.U16 R174, desc[UR40][R8.64+0x130] ;  /* 0x0001302808ae7981 */ /* 0x000164000c1e1520 */
.L_x_309:
[----:B------:R-:W-:Y:S05]  /*b970*/  BSYNC B1 ;  /* 0x0000000000017941 */ /* 0x000fea0003800000 */
.L_x_308:
[----:B-----5:R-:W-:Y:S01]  /*b980*/  HADD2.F32 R3, -RZ, R174.H0_H0 ;  /* 0x200000aeff037230 */ /* 0x020fe20000004100 */
[----:B------:R-:W-:Y:S01]  /*b990*/  BSSY B1, `(.L_x_310) ;  /* 0x000000a000017945 */ /* 0x000fe20003800000 */
[----:B------:R-:W-:Y:S02]  /*b9a0*/  @P5 IMAD.MOV.U32 R4, RZ, RZ, R10 ;  /* 0x000000ffff045224 */ /* 0x000fe400078e000a */
[----:B------:R-:W-:Y:S02]  /*b9b0*/  @P5 IMAD.MOV.U32 R5, RZ, RZ, R11 ;  /* 0x000000ffff055224 */ /* 0x000fe400078e000b */
[----:B------:R-:W-:-:S04]  /*b9c0*/  FMUL R3, R3, R184 ;  /* 0x000000b803037220 */ /* 0x000fc80000400000 */
[----:B------:R-:W-:-:S05]  /*b9d0*/  FFMA R3, R54, R185, R3 ;  /* 0x000000b936037223 */ /* 0x000fca0000000003 */
[----:B------:R-:W-:-:S05]  /*b9e0*/  F2FP.F16.F32.PACK_AB R3, RZ, R3 ;  /* 0x00000003ff03723e */ /* 0x000fca00000000ff */
[----:B------:R1:W-:Y:S01]  /*b9f0*/  @P5 STG.E.U16 desc[UR40][R4.64+0x130], R3 ;  /* 0x0001300304005986 */ /* 0x0003e2000c101528 */
[----:B------:R-:W-:-:S13]  /*ba00*/  ISETP.GT.AND P5, PT, R0, 0x8, P0 ;  /* 0x000000080000780c */ /* 0x000fda00007a4270 */
[----:B-1----:R-:W-:Y:S05]  /*ba10*/  @!P5 BRA `(.L_x_311) ;  /* 0x000000000004d947 */ /* 0x002fea0003800000 */
[----:B------:R1:W5:Y:S02]  /*ba20*/  LDG.E.LTC128B.U16 R174, desc[UR40][R8.64+0x132] ;  /* 0x0001322808ae7981 */ /* 0x000364000c1e1520 */
.L_x_311:
[----:B------:R-:W-:Y:S05]  /*ba30*/  BSYNC B1 ;  /* 0x0000000000017941 */ /* 0x000fea0003800000 */
.L_x_310:
        /* <DEDUP_REMOVED lines=8> */
[----:B---3--:R-:W-:Y:S05]  /*bac0*/  @!P5 BRA `(.L_x_313) ;  /* 0x000000000004d947 */ /* 0x008fea0003800000 */
[----:B------:R3:W5:Y:S02]  /*bad0*/  LDG.E.LTC128B.U16 R174, desc[UR40][R20.64+0x100] ;  /* 0x0001002814ae7981 */ /* 0x000764000c1e1520 */
.L_x_313:
[----:B------:R-:W-:Y:S05]  /*bae0*/  BSYNC B1 ;  /* 0x0000000000017941 */ /* 0x000fea0003800000 */
.L_x_312:
        /* <DEDUP_REMOVED lines=10> */
.L_x_315:
[----:B------:R-:W-:Y:S05]  /*bb90*/  BSYNC B1 ;  /* 0x0000000000017941 */ /* 0x000fea0003800000 */
.L_x_314:
        /* <DEDUP_REMOVED lines=10> */
.L_x_317:
[----:B------:R-:W-:Y:S05]  /*bc40*/  BSYNC B1 ;  /* 0x0000000000017941 */ /* 0x000fea0003800000 */
.L_x_316:
        /* <DEDUP_REMOVED lines=10> */
.L_x_319:
[----:B------:R-:W-:Y:S05]  /*bcf0*/  BSYNC B1 ;  /* 0x0000000000017941 */ /* 0x000fea0003800000 */
.L_x_318:
        /* <DEDUP_REMOVED lines=9> */
.L_x_321:
[----:B------:R-:W-:Y:S05]  /*bd90*/  BSYNC B1 ;  /* 0x0000000000017941 */ /* 0x000fea0003800000 */
.L_x_320:
        /* <DEDUP_REMOVED lines=9> */
.L_x_323:
[----:B------:R-:W-:Y:S05]  /*be30*/  BSYNC B1 ;  /* 0x0000000000017941 */ /* 0x000fea0003800000 */
.L_x_322:
        /* <DEDUP_REMOVED lines=9> */
.L_x_325:
[----:B------:R-:W-:Y:S05]  /*bed0*/  BSYNC B1 ;  /* 0x0000000000017941 */ /* 0x000fea0003800000 */
.L_x_324:
        /* <DEDUP_REMOVED lines=9> */
.L_x_327:
[----:B------:R-:W-:Y:S05]  /*bf70*/  BSYNC B1 ;  /* 0x0000000000017941 */ /* 0x000fea0003800000 */
.L_x_326:
        /* <DEDUP_REMOVED lines=9> */
.L_x_329:
[----:B------:R-:W-:Y:S05]  /*c010*/  BSYNC B1 ;  /* 0x0000000000017941 */ /* 0x000fea0003800000 */
.L_x_328:
        /* <DEDUP_REMOVED lines=9> */
.L_x_331:
[----:B------:R-:W-:Y:S05]  /*c0b0*/  BSYNC B1 ;  /* 0x0000000000017941 */ /* 0x000fea0003800000 */
.L_x_330:
        /* <DEDUP_REMOVED lines=9> */
.L_x_333:
[----:B------:R-:W-:Y:S05]  /*c150*/  BSYNC B1 ;  /* 0x0000000000017941 */ /* 0x000fea0003800000 */
.L_x_332:
        /* <DEDUP_REMOVED lines=9> */
.L_x_335:
[----:B------:R-:W-:Y:S05]  /*c1f0*/  BSYNC B1 ;  /* 0x0000000000017941 */ /* 0x000fea0003800000 */
.L_x_334:
        /* <DEDUP_REMOVED lines=9> */
.L_x_337:
[----:B------:R-:W-:Y:S05]  /*c290*/  BSYNC B1 ;  /* 0x0000000000017941 */ /* 0x000fea0003800000 */
.L_x_336:
        /* <DEDUP_REMOVED lines=9> */
.L_x_339:
[----:B------:R-:W-:Y:S05]  /*c330*/  BSYNC B1 ;  /* 0x0000000000017941 */ /* 0x000fea0003800000 */
.L_x_338:
        /* <DEDUP_REMOVED lines=9> */
.L_x_341:
[----:B------:R-:W-:Y:S05]  /*c3d0*/  BSYNC B1 ;  /* 0x0000000000017941 */ /* 0x000fea0003800000 */
.L_x_340:
        /* <DEDUP_REMOVED lines=9> */
.L_x_343:
[----:B------:R-:W-:Y:S05]  /*c470*/  BSYNC B1 ;  /* 0x0000000000017941 */ /* 0x000fea0003800000 */
.L_x_342:
[----:B------:R-:W-:Y:S05]  /*c480*/  @!P0 BRA `(.L_x_344) ;  /* 0x0000002c005c8947 */ /* 0x000fea0003800000 */
[----:B0----5:R-:W-:-:S05]  /*c490*/  HADD2.F32 R3, -RZ, R174.H0_H0 ;  /* 0x200000aeff037230 */ /* 0x021fca0000004100 */
[----:B------:R-:W-:-:S04]  /*c4a0*/  FMUL R0, R3, R184 ;  /* 0x000000b803007220 */ /* 0x000fc80000400000 */
[----:B------:R-:W-:-:S05]  /*c4b0*/  FFMA R0, R39, R185, R0 ;  /* 0x000000b927007223 */ /* 0x000fca0000000000 */
[----:B------:R-:W-:-:S05]  /*c4c0*/  F2FP.F16.F32.PACK_AB R0, RZ, R0 ;  /* 0x00000000ff00723e */ /* 0x000fca00000000ff */
[----:B------:R0:W-:Y:S01]  /*c4d0*/  STG.E.U16 desc[UR40][R120.64+0x132], R0 ;  /* 0x0001320078007986 */ /* 0x0001e2000c101528 */
[----:B------:R-:W-:Y:S05]  /*c4e0*/  BRA `(.L_x_344) ;  /* 0x0000002c00447947 */ /* 0x000fea0003800000 */
.L_x_29:
[----:B------:R-:W-:Y:S01]  /*c4f0*/  ULDC.64 UR4, c[0x0][0x5c0] ;  /* 0x0001700000047ab9 */ /* 0x000fe20000000a00 */
[-C--:B------:R-:W-:Y:S01]  /*c500*/  FMUL R168, R168, R185.reuse ;  /* 0x000000b9a8a87220 */ /* 0x080fe20000400000 */
[----:B------:R-:W-:Y:S01]  /*c510*/  LEA R4, P2, R8, UR4, 0x1 ;  /* 0x0000000408047c11 */ /* 0x000fe2000f8408ff */
[----:B------:R-:W-:Y:S01]  /*c520*/  IMAD.SHL.U32 R11, R12, 0x10, RZ ;  /* 0x000000100c0b7824 */ /* 0x000fe200078e00ff */
[----:B------:R-:W-:Y:S01]  /*c530*/  ISETP.GT.AND P3, PT, R3, 0x1, PT ;  /* 0x000000010300780c */ /* 0x000fe20003f64270 */
[-C--:B------:R-:W-:Y:S01]  /*c540*/  FMUL R169, R169, R185.reuse ;  /* 0x000000b9a9a97220 */ /* 0x080fe20000400000 */
[----:B------:R-:W-:Y:S01]  /*c550*/  F2FP.F16.F32.PACK_AB R168, RZ, R168 ;  /* 0x000000a8ffa8723e */ /* 0x000fe200000000ff */
[-C--:B------:R-:W-:Y:S01]  /*c560*/  FMUL R170, R170, R185.reuse ;  /* 0x000000b9aaaa7220 */ /* 0x080fe20000400000 */
[----:B------:R-:W-:Y:S01]  /*c570*/  LEA.HI.X R5, R8, UR5, R199, 0x1, P2 ;  /* 0x0000000508057c11 */ /* 0x000fe200090f0cc7 */
[-C--:B------:R-:W-:Y:S01]  /*c580*/  FMUL R171, R171, R185.reuse ;  /* 0x000000b9abab7220 */ /* 0x080fe20000400000 */
[----:B------:R-:W-:Y:S01]  /*c590*/  ISETP.GT.AND P2, PT, R0, 0x8, P0 ;  /* 0x000000080000780c */ /* 0x000fe20000744270 */
[-C--:B------:R-:W-:Y:S01]  /*c5a0*/  FMUL R172, R172, R185.reuse ;  /* 0x000000b9acac7220 */ /* 0x080fe20000400000 */
[C---:B------:R-:W-:Y:S01]  /*c5b0*/  ISETP.GT.AND P4, PT, R0.reuse, 0x8, P3 ;  /* 0x000000080000780c */ /* 0x040fe20001f84270 */
[----:B------:R-:W-:Y:S01]  /*c5c0*/  @P1 STG.E.U16 desc[UR40][R4.64], R168 ;  /* 0x000000a804001986 */ /* 0x000fe2000c101528 */
[----:B------:R-:W-:Y:S01]  /*c5d0*/  ISETP.GT.AND P1, PT, R0, RZ, P3 ;  /* 0x000000ff0000720c */ /* 0x000fe20001f24270 */
[-C--:B------:R-:W-:Y:S01]  /*c5e0*/  FMUL R173, R173, R185.reuse ;  /* 0x000000b9adad7220 */ /* 0x080fe20000400000 */
[----:B------:R-:W-:Y:S01]  /*c5f0*/  SHF.L.U64.HI R9, R12, 0x4, R13 ;  /* 0x000000040c097819 */ /* 0x000fe2000001020d */
[-C--:B------:R-:W-:Y:S01]  /*c600*/  FMUL R174, R174, R185.reuse ;  /* 0x000000b9aeae7220 */ /* 0x080fe20000400000 */
[----:B------:R-:W-:Y:S01]  /*c610*/  IADD3 R6, P3, R11, R4, RZ ;  /* 0x000000040b067210 */ /* 0x000fe20007f7e0ff */
[----:B------:R-:W-:Y:S01]  /*c620*/  FMUL R175, R175, R185 ;  /* 0x000000b9afaf7220 */ /* 0x000fe20000400000 */
[----:B------:R-:W-:Y:S01]  /*c630*/  F2FP.F16.F32.PACK_AB R169, RZ, R169 ;  /* 0x000000a9ffa9723e */ /* 0x000fe200000000ff */
[----:B------:R-:W-:Y:S01]  /*c640*/  FMUL R176, R176, R185 ;  /* 0x000000b9b0b07220 */ /* 0x000fe20000400000 */
[----:B------:R-:W-:Y:S01]  /*c650*/  F2FP.F16.F32.PACK_AB R170, RZ, R170 ;  /* 0x000000aaffaa723e */ /* 0x000fe200000000ff */
[----:B------:R-:W-:Y:S01]  /*c660*/  IMAD.X R7, R9, 0x1, R5, P3 ;  /* 0x0000000109077824 */ /* 0x000fe200018e0605 */
[----:B------:R-:W-:Y:S01]  /*c670*/  F2FP.F16.F32.PACK_AB R171, RZ, R171 ;  /* 0x000000abffab723e */ /* 0x000fe200000000ff */
[----:B------:R-:W-:Y:S01]  /*c680*/  IMAD R13, R13, 0xf0, RZ ;  /* 0x000000f00d0d7824 */ /* 0x000fe200078e02ff */
[----:B------:R-:W-:Y:S01]  /*c690*/  F2FP.F16.F32.PACK_AB R172, RZ, R172 ;  /* 0x000000acffac723e */ /* 0x000fe200000000ff */
[----:B------:R-:W-:Y:S01]  /*c6a0*/  @P1 STG.E.U16 desc[UR40][R4.64+0x2], R169 ;  /* 0x000002a904001986 */ /* 0x000fe2000c101528 */
[C---:B------:R-:W-:Y:S01]  /*c6b0*/  ISETP.GT.AND P1, PT, R3.reuse, 0x8, PT ;  /* 0x000000080300780c */ /* 0x040fe20003f24270 */
[----:B------:R-:W-:Y:S01]  /*c6c0*/  IMAD.WIDE.U32 R20, R12, 0xf0, R6 ;  /* 0x000000f00c147825 */ /* 0x000fe200078e0006 */
[----:B------:R-:W-:Y:S01]  /*c6d0*/  F2FP.F16.F32.PACK_AB R173, RZ, R173 ;  /* 0x000000adffad723e */ /* 0x000fe200000000ff */
[----:B------:R-:W-:Y:S01]  /*c6e0*/  @P2 STG.E.U16 desc[UR40][R6.64], R170 ;  /* 0x000000aa06002986 */ /* 0x000fe2000c101528 */
[----:B------:R-:W-:Y:S01]  /*c6f0*/  ISETP.GT.AND P2, PT, R3, 0x9, PT ;  /* 0x000000090300780c */ /* 0x000fe20003f44270 */
[----:B------:R-:W-:Y:S01]  /*c700*/  IMAD.IADD R21, R21, 0x1, R13 ;  /* 0x0000000115157824 */ /* 0x000fe200078e020d */
[C---:B------:R-:W-:Y:S01]  /*c710*/  ISETP.GT.AND P3, PT, R0.reuse, RZ, P1 ;  /* 0x000000ff0000720c */ /* 0x040fe20000f64270 */
[----:B------:R-:W-:Y:S01]  /*c720*/  @P4 STG.E.U16 desc[UR40][R6.64+0x2], R171 ;  /* 0x000002ab06004986 */ /* 0x000fe2000c101528 */
[----:B------:R-:W-:Y:S01]  /*c730*/  ISETP.GT.AND P4, PT, R0, RZ, P2 ;  /* 0x000000ff0000720c */ /* 0x000fe20001784270 */
[-C--:B------:R-:W-:Y:S01]  /*c740*/  FMUL R177, R177, R185.reuse ;  /* 0x000000b9b1b17220 */ /* 0x080fe20000400000 */
[----:B------:R-:W-:Y:S01]  /*c750*/  F2FP.F16.F32.PACK_AB R174, RZ, R174 ;  /* 0x000000aeffae723e */ /* 0x000fe200000000ff */
[----:B------:R-:W-:Y:S01]  /*c760*/  FMUL R178, R178, R185 ;  /* 0x000000b9b2b27220 */ /* 0x000fe20000400000 */
[----:B------:R-:W-:Y:S01]  /*c770*/  F2FP.F16.F32.PACK_AB R175, RZ, R175 ;  /* 0x000000afffaf723e */ /* 0x000fe200000000ff */
[-C--:B------:R-:W-:Y:S01]  /*c780*/  FMUL R179, R179, R185.reuse ;  /* 0x000000b9b3b37220 */ /* 0x080fe20000400000 */
[----:B------:R-:W-:Y:S01]  /*c790*/  F2FP.F16.F32.PACK_AB R176, RZ, R176 ;  /* 0x000000b0ffb0723e */ /* 0x000fe200000000ff */
[----:B------:R-:W-:Y:S01]  /*c7a0*/  FMUL R180, R180, R185 ;  /* 0x000000b9b4b47220 */ /* 0x000fe20000400000 */
[----:B------:R-:W-:Y:S01]  /*c7b0*/  F2FP.F16.F32.PACK_AB R177, RZ, R177 ;  /* 0x000000b1ffb1723e */ /* 0x000fe200000000ff */
[-C--:B------:R-:W-:Y:S01]  /*c7c0*/  FMUL R181, R181, R185.reuse ;  /* 0x000000b9b5b57220 */ /* 0x080fe20000400000 */
[----:B------:R-:W-:Y:S01]  /*c7d0*/  F2FP.F16.F32.PACK_AB R178, RZ, R178 ;  /* 0x000000b2ffb2723e */ /* 0x000fe200000000ff */
[----:B------:R-:W-:Y:S01]  /*c7e0*/  @P3 STG.E.U16 desc[UR40][R4.64+0x10], R172 ;  /* 0x000010ac04003986 */ /* 0x000fe2000c101528 */
[----:B------:R-:W-:Y:S01]  /*c7f0*/  ISETP.GT.AND P3, PT, R0, 0x8, P1 ;  /* 0x000000080000780c */ /* 0x000fe20000f64270 */
[----:B------:R-:W-:Y:S01]  /*c800*/  FMUL R182, R182, R185 ;  /* 0x000000b9b6b67220 */ /* 0x000fe20000400000 */
[----:B------:R-:W-:Y:S01]  /*c810*/  F2FP.F16.F32.PACK_AB R179, RZ, R179 ;  /* 0x000000b3ffb3723e */ /* 0x000fe200000000ff */
[----:B------:R-:W-:Y:S01]  /*c820*/  @P4 STG.E.U16 desc[UR40][R4.64+0x12], R173 ;  /* 0x000012ad04004986 */ /* 0x000fe2000c101528 */
[----:B------:R-:W-:Y:S01]  /*c830*/  ISETP.GT.AND P4, PT, R0, 0x8, P2 ;  /* 0x000000080000780c */ /* 0x000fe20001784270 */
[-C--:B------:R-:W-:Y:S01]  /*c840*/  FMUL R183, R183, R185.reuse ;  /* 0x000000b9b7b77220 */ /* 0x080fe20000400000 */
[----:B------:R-:W-:Y:S01]  /*c850*/  F2FP.F16.F32.PACK_AB R180, RZ, R180 ;  /* 0x000000b4ffb4723e */ /* 0x000fe200000000ff */
[-C--:B------:R-:W-:Y:S01]  /*c860*/  FMUL R152, R152, R185.reuse ;  /* 0x000000b998987220 */ /* 0x080fe20000400000 */
[----:B------:R-:W-:Y:S01]  /*c870*/  P2R R8, PR, RZ, 0x2 ;  /* 0x00000002ff087803 */ /* 0x000fe20000000000 */
[----:B------:R-:W-:Y:S01]  /*c880*/  FMUL R153, R153, R185 ;  /* 0x000000b999997220 */ /* 0x000fe20000400000 */
[----:B------:R-:W-:Y:S01]  /*c890*/  F2FP.F16.F32.PACK_AB R181, RZ, R181 ;  /* 0x000000b5ffb5723e */ /* 0x000fe200000000ff */
[-C--:B------:R-:W-:Y:S01]  /*c8a0*/  FMUL R154, R154, R185.reuse ;  /* 0x000000b99a9a7220 */ /* 0x080fe20000400000 */
[----:B------:R-:W-:Y:S01]  /*c8b0*/  F2FP.F16.F32.PACK_AB R182, RZ, R182 ;  /* 0x000000b6ffb6723e */ /* 0x000fe200000000ff */
[----:B------:R-:W-:Y:S01]  /*c8c0*/  @P3 STG.E.U16 desc[UR40][R6.64+0x10], R174 ;  /* 0x000010ae06003986 */ /* 0x000fe2000c101528 */
[----:B------:R-:W-:Y:S01]  /*c8d0*/  ISETP.GT.AND P3, PT, R3, 0x10, PT ;  /* 0x000000100300780c */ /* 0x000fe20003f64270 */
[----:B------:R-:W-:Y:S01]  /*c8e0*/  FMUL R155, R155, R185 ;  /* 0x000000b99b9b7220 */ /* 0x000fe20000400000 */
[----:B------:R-:W-:Y:S01]  /*c8f0*/  F2FP.F16.F32.PACK_AB R183, RZ, R183 ;  /* 0x000000b7ffb7723e */ /* 0x000fe200000000ff */
        /* <DEDUP_REMOVED lines=14> */
[----:B------:R-:W-:Y:S01]  /*c9e0*/  @P4 STG.E.U16 desc[UR40][R4.64+0x20], R176 ;  /* 0x000020b004004986 */ /* 0x000fe2000c101528 */
[----:B------:R-:W-:Y:S01]  /*c9f0*/  IADD3 R14, P4, R11, R20, RZ ;  /* 0x000000140b0e7210 */ /* 0x000fe20007f9e0ff */
[-C--:B------:R-:W-:Y:S01]  /*ca00*/  FMUL R162, R162, R185.reuse ;  /* 0x000000b9a2a27220 */ /* 0x080fe20000400000 */
[----:B------:R-:W-:Y:S01]  /*ca10*/  F2FP.F16.F32.PACK_AB R158, RZ, R158 ;  /* 0x0000009eff9e723e */ /* 0x000fe200000000ff */
[----:B------:R-:W-:Y:S01]  /*ca20*/  FMUL R163, R163, R185 ;  /* 0x000000b9a3a37220 */ /* 0x000fe20000400000 */
[----:B------:R-:W-:Y:S01]  /*ca30*/  F2FP.F16.F32.PACK_AB R159, RZ, R159 ;  /* 0x0000009fff9f723e */ /* 0x000fe200000000ff */
[--C-:B------:R-:W-:Y:S01]  /*ca40*/  IMAD.X R15, R9, 0x1, R21.reuse, P4 ;  /* 0x00000001090f7824 */ /* 0x100fe200020e0615 */
[----:B------:R-:W-:Y:S01]  /*ca50*/  ISETP.GT.AND P4, PT, R3, 0x11, PT ;  /* 0x000000110300780c */ /* 0x000fe20003f84270 */
[-C--:B------:R-:W-:Y:S01]  /*ca60*/  FMUL R164, R164, R185.reuse ;  /* 0x000000b9a4a47220 */ /* 0x080fe20000400000 */
[----:B------:R-:W-:Y:S01]  /*ca70*/  F2FP.F16.F32.PACK_AB R160, RZ, R160 ;  /* 0x000000a0ffa0723e */ /* 0x000fe200000000ff */
[-C--:B------:R-:W-:Y:S01]  /*ca80*/  FMUL R165, R165, R185.reuse ;  /* 0x000000b9a5a57220 */ /* 0x080fe20000400000 */
[----:B------:R-:W-:Y:S01]  /*ca90*/  ISETP.GT.AND P5, PT, R0, RZ, P4 ;  /* 0x000000ff0000720c */ /* 0x000fe200027a4270 */
        /* <DEDUP_REMOVED lines=44> */
[-C--:B------:R-:W-:Y:S01]  /*cd60*/  FMUL R121, R121, R185.reuse ;  /* 0x000000b979797220 */ /* 0x080fe20000400000 */
        /* <DEDUP_REMOVED lines=29> */
[----:B------:R-:W-:Y:S01]  /*cf40*/  FMUL R135, R135, R185 ;  /* 0x000000b987877220 */ /* 0x000fe20000400000 */
[----:B------:R-:W-:Y:S01]  /*cf50*/  F2FP.F16.F32.PACK_AB R129, RZ, R129 ;  /* 0x00000081ff81723e */ /* 0x000fe200000000ff */
[----:B------:R-:W-:Y:S01]  /*cf60*/  @P1 STG.E.U16 desc[UR40][R4.64+0x32], R181 ;  /* 0x000032b504001986 */ /* 0x000fe2000c101528 */
[----:B------:R-:W-:Y:S01]  /*cf70*/  ISETP.GT.AND P1, PT, R0, 0x8, P5 ;  /* 0x000000080000780c */ /* 0x000fe20002f24270 */
[-C--:B------:R-:W-:Y:S01]  /*cf80*/  FMUL R104, R104, R185.reuse ;  /* 0x000000b968687220 */ /* 0x080fe20000400000 */
[----:B------:R-:W-:Y:S01]  /*cf90*/  F2FP.F16.F32.PACK_AB R128, RZ, R128 ;  /* 0x00000080ff80723e */ /* 0x000fe200000000ff */
[-C--:B------:R-:W-:Y:S01]  /*cfa0*/  FMUL R105, R105, R185.reuse ;  /* 0x000000b969697220 */ /* 0x080fe20000400000 */
[----:B------:R-:W-:Y:S01]  /*cfb0*/  F2FP.F16.F32.PACK_AB R130, RZ, R130 ;  /* 0x00000082ff82723e */ /* 0x000fe200000000ff */
[----:B------:R-:W-:Y:S01]  /*cfc0*/  FMUL R106, R106, R185 ;  /* 0x000000b96a6a7220 */ /* 0x000fe20000400000 */
[----:B------:R-:W-:Y:S01]  /*cfd0*/  F2FP.F16.F32.PACK_AB R131, RZ, R131 ;  /* 0x00000083ff83723e */ /* 0x000fe200000000ff */
[----:B------:R-:W-:Y:S01]  /*cfe0*/  FMUL R107, R107, R185 ;  /* 0x000000b96b6b7220 */ /* 0x000fe20000400000 */
[----:B------:R-:W-:Y:S01]  /*cff0*/  F2FP.F16.F32.PACK_AB R133, RZ, R133 ;  /* 0x00000085ff85723e */ /* 0x000fe200000000ff */
[-C--:B------:R-:W-:Y:S01]  /*d000*/  FMUL R108, R108, R185.reuse ;  /* 0x000000b96c6c7220 */ /* 0x080fe20000400000 */
        /* <DEDUP_REMOVED lines=19> */
[-C--:B------:R-:W-:Y:S01]  /*d140*/  FMUL R116, R116, R185.reuse ;  /* 0x000000b974747220 */ /* 0x080fe20000400000 */
        /* <DEDUP_REMOVED lines=11> */
[----:B------:R0:W-:Y:S01]  /*d200*/  @P1 STG.E.U16 desc[UR40][R20.64], R152 ;  /* 0x0000009814001986 */ /* 0x0001e2000c101528 */
[----:B------:R-:W-:Y:S01]  /*d210*/  ISETP.GT.AND P1, PT, R3, 0x1, PT ;  /* 0x000000010300780c */ /* 0x000fe20003f24270 */
[-C--:B------:R-:W-:Y:S01]  /*d220*/  FMUL R90, R90, R185.reuse ;  /* 0x000000b95a5a7220 */ /* 0x080fe20000400000 */
[----:B------:R-:W-:Y:S01]  /*d230*/  F2FP.F16.F32.PACK_AB R114, RZ, R114 ;  /* 0x00000072ff72723e */ /* 0x000fe200000000ff */
        /* <DEDUP_REMOVED lines=14> */
[----:B------:R1:W-:Y:S01]  /*d320*/  @P1 STG.E.U16 desc[UR40][R20.64+0x2], R153 ;  /* 0x0000029914001986 */ /* 0x0003e2000c101528 */
[----:B------:R-:W-:Y:S01]  /*d330*/  ISETP.NE.AND P1, PT, R8, RZ, PT ;  /* 0x000000ff0800720c */ /* 0x000fe20003f25270 */
[----:B------:R-:W-:Y:S01]  /*d340*/  FMUL R98, R98, R185 ;  /* 0x000000b962627220 */ /* 0x000fe20000400000 */
[----:B------:R-:W-:Y:S01]  /*d350*/  F2FP.F16.F32.PACK_AB R89, RZ, R89 ;  /* 0x00000059ff59723e */ /* 0x000fe200000000ff */
[----:B------:R-:W-:Y:S01]  /*d360*/  @P0 STG.E.U16 desc[UR40][R14.64], R154 ;  /* 0x0000009a0e000986 */ /* 0x000fe2000c101528 */
        /* <DEDUP_REMOVED lines=18> */
[C---:B------:R-:W-:Y:S01]  /*d490*/  ISETP.GT.AND P0, PT, R0.reuse, 0x80, P1 ;  /* 0x000000800000780c */ /* 0x040fe20000f04270 */
[-C--:B------:R-:W-:Y:S01]  /*d4a0*/  FMUL R75, R75, R185.reuse ;  /* 0x000000b94b4b7220 */ /* 0x080fe20000400000 */
        /* <DEDUP_REMOVED lines=11> */
[----:B------:R-:W-:Y:S01]  /*d560*/  @P0 STG.E.U16 desc[UR40][R20.64+0x10], R156 ;  /* 0x0000109c14000986 */ /* 0x000fe2000c101528 */
[C---:B------:R-:W-:Y:S01]  /*d570*/  ISETP.GT.AND P0, PT, R0.reuse, 0x80, P2 ;  /* 0x000000800000780c */ /* 0x040fe20001704270 */
[-C--:B------:R-:W-:Y:S01]  /*d580*/  FMUL R81, R81, R185.reuse ;  /* 0x000000b951517220 */ /* 0x080fe20000400000 */
[----:B------:R-:W-:Y:S01]  /*d590*/  ISETP.GT.AND P2, PT, R0, 0x88, P2 ;  /* 0x000000880000780c */ /* 0x000fe20001744270 */
        /* <DEDUP_REMOVED lines=13> */
[C---:B------:R-:W-:Y:S01]  /*d670*/  ISETP.GT.AND P3, PT, R0.reuse, 0x88, P3 ;  /* 0x000000880000780c */ /* 0x040fe20001f64270 */
[----:B------:R-:W-:Y:S01]  /*d680*/  @P1 STG.E.U16 desc[UR40][R14.64+0x10], R158 ;  /* 0x0000109e0e001986 */ /* 0x000fe2000c101528 */
[----:B------:R-:W-:Y:S01]  /*d690*/  ISETP.GT.AND P1, PT, R0, 0x80, P4 ;  /* 0x000000800000780c */ /* 0x000fe20002724270 */
[-C--:B------:R-:W-:Y:S01]  /*d6a0*/  FMUL R56, R56, R185.reuse ;  /* 0x000000b938387220 */ /* 0x080fe20000400000 */
[----:B------:R-:W-:Y:S01]  /*d6b0*/  ISETP.GT.AND P4, PT, R0, 0x88, P4 ;  /* 0x000000880000780c */ /* 0x000fe20002784270 */
[----:B------:R-:W-:Y:S01]  /*d6c0*/  @P2 STG.E.U16 desc[UR40][R14.64+0x12], R159 ;  /* 0x0000129f0e002986 */ /* 0x000fe2000c101528 */
[----:B------:R-:W-:Y:S01]  /*d6d0*/  ISETP.GT.AND P2, PT, R3, 0x20, PT ;  /* 0x000000200300780c */ /* 0x000fe20003f44270 */
        /* <DEDUP_REMOVED lines=10> */
[----:B------:R-:W-:Y:S01]  /*d780*/  FMUL R60, R60, R185 ;  /* 0x000000b93c3c7220 */ /* 0x000fe20000400000 */
[----:B------:R-:W-:Y:S01]  /*d790*/  ISETP.GT.AND P6, PT, R0, 0x88, P6 ;  /* 0x000000880000780c */ /* 0x000fe200037c4270 */
[----:B------:R-:W-:Y:S01]  /*d7a0*/  @P3 STG.E.U16 desc[UR40][R14.64+0x20], R162 ;  /* 0x000020a20e003986 */ /* 0x000fe2000c101528 */
[----:B------:R-:W-:Y:S01]  /*d7b0*/  F2FP.F16.F32.PACK_AB R77, RZ, R77 ;  /* 0x0000004dff4d723e */ /* 0x000fe200000000ff */
[----:B------:R-:W-:Y:S01]  /*d7c0*/  FMUL R61, R61, R185 ;  /* 0x000000b93d3d7220 */ /* 0x000fe20000400000 */
[----:B------:R-:W-:Y:S01]  /*d7d0*/  F2FP.F16.F32.PACK_AB R78, RZ, R78 ;  /* 0x0000004eff4e723e */ /* 0x000fe200000000ff */
[----:B------:R-:W-:Y:S01]  /*d7e0*/  @P4 STG.E.U16 desc[UR40][R14.64+0x22], R163 ;  /* 0x000022a30e004986 */ /* 0x000fe2000c101528 */
[----:B------:R-:W-:Y:S01]  /*d7f0*/  F2FP.F16.F32.PACK_AB R79, RZ, R79 ;  /* 0x0000004fff4f723e */ /* 0x000fe200000000ff */
[----:B------:R-:W-:Y:S01]  /*d800*/  FMUL R62, R62, R185 ;  /* 0x000000b93e3e7220 */ /* 0x000fe20000400000 */
[----:B------:R-:W-:Y:S01]  /*d810*/  F2FP.F16.F32.PACK_AB R80, RZ, R80 ;  /* 0x00000050ff50723e */ /* 0x000fe200000000ff */
[----:B------:R-:W-:Y:S01]  /*d820*/  @P0 STG.E.U16 desc[UR40][R20.64+0x30], R164 ;  /* 0x000030a414000986 */ /* 0x000fe2000c101528 */
[----:B------:R-:W-:Y:S01]  /*d830*/  ISETP.GT.AND P0, PT, R3, 0x21, PT ;  /* 0x000000210300780c */ /* 0x000fe20003f04270 */
[----:B0-----:R-:W-:Y:S01]  /*d840*/  @P1 IMAD.MOV.U32 R152, RZ, RZ, R20 ;  /* 0x000000ffff981224 */ /* 0x001fe200078e0014 */
[----:B------:R-:W-:Y:S01]  /*d850*/  F2FP.F16.F32.PACK_AB R81, RZ, R81 ;  /* 0x00000051ff51723e */ /* 0x000fe200000000ff */
[----:B-1----:R-:W-:Y:S01]  /*d860*/  @P1 IMAD.MOV.U32 R153, RZ, RZ, R21 ;  /* 0x000000ffff991224 */ /* 0x002fe200078e0015 */
[C---:B------:R-:W-:Y:S01]  /*d870*/  ISETP.GT.AND P3, PT, R0.reuse, RZ, P0 ;  /* 0x000000ff0000720c */ /* 0x040fe20000764270 */
[-C--:B------:R-:W-:Y:S01]  /*d880*/  FMUL R63, R63, R185.reuse ;  /* 0x000000b93f3f7220 */ /* 0x080fe20000400000 */
[C---:B------:R-:W-:Y:S01]  /*d890*/  ISETP.GT.AND P4, PT, R0.reuse, 0x8, P0 ;  /* 0x000000080000780c */ /* 0x040fe20000784270 */
[-C--:B------:R-:W-:Y:S01]  /*d8a0*/  FMUL R65, R65, R185.reuse ;  /* 0x000000b941417220 */ /* 0x080fe20000400000 */
[----:B------:R-:W-:Y:S01]  /*d8b0*/  @P1 STG.E.U16 desc[UR40][R152.64+0x32], R165 ;  /* 0x000032a598001986 */ /* 0x000fe2000c101528 */
[----:B------:R-:W-:Y:S01]  /*d8c0*/  ISETP.GT.AND P1, PT, R0, RZ, P2 ;  /* 0x000000ff0000720c */ /* 0x000fe20001724270 */
[-C--:B------:R-:W-:Y:S01]  /*d8d0*/  FMUL R64, R64, R185.reuse ;  /* 0x000000b940407220 */ /* 0x080fe20000400000 */
[----:B------:R-:W-:Y:S01]  /*d8e0*/  ISETP.GT.AND P2, PT, R0, 0x8, P2 ;  /* 0x000000080000780c */ /* 0x000fe20001744270 */
[----:B------:R-:W-:Y:S01]  /*d8f0*/  @P5 STG.E.U16 desc[UR40][R14.64+0x30], R166 ;  /* 0x000030a60e005986 */ /* 0x000fe2000c101528 */
[----:B------:R-:W-:Y:S01]  /*d900*/  F2FP.F16.F32.PACK_AB R82, RZ, R82 ;  /* 0x00000052ff52723e */ /* 0x000fe200000000ff */
[----:B------:R-:W-:Y:S01]  /*d910*/  FMUL R66, R66, R185 ;  /* 0x000000b942427220 */ /* 0x000fe20000400000 */
[----:B------:R-:W-:Y:S01]  /*d920*/  F2FP.F16.F32.PACK_AB R83, RZ, R83 ;  /* 0x00000053ff53723e */ /* 0x000fe200000000ff */
[----:B------:R0:W-:Y:S01]  /*d930*/  @P6 STG.E.U16 desc[UR40][R14.64+0x32], R167 ;  /* 0x000032a70e006986 */ /* 0x0001e2000c101528 */
        /* <DEDUP_REMOVED lines=8> */
[C---:B------:R-:W-:Y:S01]  /*d9c0*/  ISETP.GT.AND P1, PT, R3.reuse, 0x28, PT ;  /* 0x000000280300780c */ /* 0x040fe20003f24270 */
[-C--:B------:R-:W-:Y:S01]  /*d9d0*/  FMUL R68, R68, R185.reuse ;  /* 0x000000b944447220 */ /* 0x080fe20000400000 */
[----:B------:R-:W-:Y:S01]  /*d9e0*/  F2FP.F16.F32.PACK_AB R56, RZ, R56 ;  /* 0x00000038ff38723e */ /* 0x000fe200000000ff */
[----:B------:R1:W-:Y:S01]  /*d9f0*/  @P2 STG.E.U16 desc[UR40][R6.64+0x40], R138 ;  /* 0x0000408a06002986 */ /* 0x0003e2000c101528 */
[----:B------:R-:W-:Y:S01]  /*da00*/  ISETP.GT.AND P2, PT, R3, 0x29, PT ;  /* 0x000000290300780c */ /* 0x000fe20003f44270 */
[----:B0-----:R-:W-:Y:S01]  /*da10*/  IMAD.WIDE.U32 R14, R12, 0xf0, R6 ;  /* 0x000000f00c0e7825 */ /* 0x001fe200078e0006 */
[C---:B------:R-:W-:Y:S01]  /*da20*/  ISETP.GT.AND P3, PT, R0.reuse, RZ, P1 ;  /* 0x000000ff0000720c */ /* 0x040fe20000f64270 */
[----:B------:R1:W-:Y:S01]  /*da30*/  @P4 STG.E.U16 desc[UR40][R6.64+0x42], R139 ;  /* 0x0000428b06004986 */ /* 0x0003e2000c101528 */
[----:B------:R-:W-:Y:S01]  /*da40*/  ISETP.GT.AND P4, PT, R0, RZ, P2 ;  /* 0x000000ff0000720c */ /* 0x000fe20001784270 */
[----:B------:R-:W-:Y:S01]  /*da50*/  IMAD.IADD R13, R13, 0x1, R15 ;  /* 0x000000010d0d7824 */ /* 0x000fe200078e020f */
[----:B------:R-:W-:Y:S01]  /*da60*/  P2R R17, PR, RZ, 0x2 ;  /* 0x00000002ff117803 */ /* 0x000fe20000000000 */
[----:B------:R-:W-:Y:S01]  /*da70*/  IMAD.MOV.U32 R12, RZ, RZ, R14 ;  /* 0x000000ffff0c7224 */ /* 0x000fe200078e000e */
[----:B------:R-:W-:Y:S01]  /*da80*/  P2R R10, PR, RZ, 0x4 ;  /* 0x00000004ff0a7803 */ /* 0x000fe20000000000 */
[----:B------:R-:W-:Y:S01]  /*da90*/  FMUL R70, R70, R185 ;  /* 0x000000b946467220 */ /* 0x000fe20000400000 */
[----:B------:R-:W-:Y:S01]  /*daa0*/  F2FP.F16.F32.PACK_AB R57, RZ, R57 ;  /* 0x00000039ff39723e */ /* 0x000fe200000000ff */
[-C--:B------:R-:W-:Y:S01]  /*dab0*/  FMUL R71, R71, R185.reuse ;  /* 0x000000b947477220 */ /* 0x080fe20000400000 */
[----:B------:R-:W-:Y:S01]  /*dac0*/  F2FP.F16.F32.PACK_AB R58, RZ, R58 ;  /* 0x0000003aff3a723e */ /* 0x000fe200000000ff */
[----:B------:R-:W-:Y:S01]  /*dad0*/  FMUL R40, R40, R185 ;  /* 0x000000b928287220 */ /* 0x000fe20000400000 */
[----:B------:R-:W-:Y:S01]  /*dae0*/  F2FP.F16.F32.PACK_AB R59, RZ, R59 ;  /* 0x0000003bff3b723e */ /* 0x000fe200000000ff */
[----:B------:R1:W-:Y:S01]  /*daf0*/  @P3 STG.E.U16 desc[UR40][R4.64+0x50], R140 ;  /* 0x0000508c04003986 */ /* 0x0003e2000c101528 */
[C---:B------:R-:W-:Y:S01]  /*db00*/  ISETP.GT.AND P3, PT, R0.reuse, 0x8, P1 ;  /* 0x000000080000780c */ /* 0x040fe20000f64270 */
[-C--:B------:R-:W-:Y:S01]  /*db10*/  FMUL R41, R41, R185.reuse ;  /* 0x000000b929297220 */ /* 0x080fe20000400000 */
[----:B------:R-:W-:Y:S01]  /*db20*/  F2FP.F16.F32.PACK_AB R60, RZ, R60 ;  /* 0x0000003cff3c723e */ /* 0x000fe200000000ff */
[----:B------:R1:W-:Y:S01]  /*db30*/  @P4 STG.E.U16 desc[UR40][R4.64+0x52], R141 ;  /* 0x0000528d04004986 */ /* 0x0003e2000c101528 */
[----:B------:R-:W-:Y:S01]  /*db40*/  ISETP.GT.AND P4, PT, R0, 0x8, P2 ;  /* 0x000000080000780c */ /* 0x000fe20001784270 */
        /* <DEDUP_REMOVED lines=8> */
[----:B------:R1:W-:Y:S01]  /*dbd0*/  @P3 STG.E.U16 desc[UR40][R6.64+0x50], R142 ;  /* 0x0000508e06003986 */ /* 0x0003e2000c101528 */
[----:B------:R-:W-:Y:S01]  /*dbe0*/  ISETP.GT.AND P3, PT, R3, 0x30, PT ;  /* 0x000000300300780c */ /* 0x000fe20003f64270 */
[-C--:B------:R-:W-:Y:S01]  /*dbf0*/  FMUL R46, R46, R185.reuse ;  /* 0x000000b92e2e7220 */ /* 0x080fe20000400000 */
[----:B------:R-:W-:Y:S01]  /*dc00*/  F2FP.F16.F32.PACK_AB R64, RZ, R64 ;  /* 0x00000040ff40723e */ /* 0x000fe200000000ff */
[----:B------:R1:W-:Y:S01]  /*dc10*/  @P4 STG.E.U16 desc[UR40][R6.64+0x52], R143 ;  /* 0x0000528f06004986 */ /* 0x0003e2000c101528 */
[----:B------:R-:W-:Y:S01]  /*dc20*/  ISETP.GT.AND P4, PT, R0, RZ, P3 ;  /* 0x000000ff0000720c */ /* 0x000fe20001f84270 */
        /* <DEDUP_REMOVED lines=10> */
[----:B------:R-:W-:Y:S01]  /*dcd0*/  FMUL R52, R52, R185 ;  /* 0x000000b934347220 */ /* 0x000fe20000400000 */
[----:B------:R-:W-:Y:S01]  /*dce0*/  F2FP.F16.F32.PACK_AB R71, RZ, R71 ;  /* 0x00000047ff47723e */ /* 0x000fe200000000ff */
[----:B------:R1:W-:Y:S01]  /*dcf0*/  @P4 STG.E.U16 desc[UR40][R4.64+0x60], R144 ;  /* 0x0000609004004986 */ /* 0x0003e2000c101528 */
[----:B------:R-:W-:Y:S01]  /*dd00*/  IADD3 R8, P4, R11, R14, RZ ;  /* 0x0000000e0b087210 */ /* 0x000fe20007f9e0ff */
[-C--:B------:R-:W-:Y:S01]  /*dd10*/  FMUL R53, R53, R185.reuse ;  /* 0x000000b935357220 */ /* 0x080fe20000400000 */
[----:B------:R-:W-:Y:S01]  /*dd20*/  F2FP.F16.F32.PACK_AB R40, RZ, R40 ;  /* 0x00000028ff28723e */ /* 0x000fe200000000ff */
[----:B------:R-:W-:Y:S01]  /*dd30*/  FMUL R54, R54, R185 ;  /* 0x000000b936367220 */ /* 0x000fe20000400000 */
[----:B------:R-:W-:Y:S01]  /*dd40*/  F2FP.F16.F32.PACK_AB R41, RZ, R41 ;  /* 0x00000029ff29723e */ /* 0x000fe200000000ff */
[----:B------:R-:W-:Y:S01]  /*dd50*/  IMAD.X R9, R9, 0x1, R13, P4 ;  /* 0x0000000109097824 */ /* 0x000fe200020e060d */
        /* <DEDUP_REMOVED lines=38> */
[----:B------:R-:W-:-:S02]  /*dfc0*/  F2FP.F16.F32.PACK_AB R25, RZ, R25 ;  /* 0x00000019ff19723e */ /* 0x000fc400000000ff */
[----:B------:R-:W-:Y:S02]  /*dfd0*/  F2FP.F16.F32.PACK_AB R26, RZ, R26 ;  /* 0x0000001aff1a723e */ /* 0x000fe400000000ff */
[----:B------:R-:W-:Y:S02]  /*dfe0*/  F2FP.F16.F32.PACK_AB R27, RZ, R27 ;  /* 0x0000001bff1b723e */ /* 0x000fe400000000ff */
[----:B------:R-:W-:Y:S01]  /*dff0*/  F2FP.F16.F32.PACK_AB R28, RZ, R28 ;  /* 0x0000001cff1c723e */ /* 0x000fe200000000ff */
[----:B------:R1:W-:Y:S01]  /*e000*/  @P5 STG.E.U16 desc[UR40][R6.64+0x62], R147 ;  /* 0x0000629306005986 */ /* 0x0003e2000c101528 */
[----:B------:R-:W-:Y:S02]  /*e010*/  ISETP.GT.AND P5, PT, R3, 0x38, PT ;  /* 0x000000380300780c */ /* 0x000fe40003fa4270 */
[----:B------:R-:W-:Y:S02]  /*e020*/  F2FP.F16.F32.PACK_AB R29, RZ, R29 ;  /* 0x0000001dff1d723e */ /* 0x000fe400000000ff */
[----:B------:R-:W-:-:S02]  /*e030*/  ISETP.GT.AND P6, PT, R0, RZ, P5 ;  /* 0x000000ff0000720c */ /* 0x000fc40002fc4270 */
[----:B------:R-:W-:Y:S02]  /*e040*/  F2FP.F16.F32.PACK_AB R30, RZ, R30 ;  /* 0x0000001eff1e723e */ /* 0x000fe400000000ff */
[----:B------:R-:W-:Y:S02]  /*e050*/  F2FP.F16.F32.PACK_AB R31, RZ, R31 ;  /* 0x0000001fff1f723e */ /* 0x000fe400000000ff */
[----:B------:R-:W-:Y:S02]  /*e060*/  F2FP.F16.F32.PACK_AB R32, RZ, R32 ;  /* 0x00000020ff20723e */ /* 0x000fe400000000ff */
[----:B------:R-:W-:Y:S02]  /*e070*/  F2FP.F16.F32.PACK_AB R33, RZ, R33 ;  /* 0x00000021ff21723e */ /* 0x000fe400000000ff */
[----:B------:R-:W-:Y:S02]  /*e080*/  F2FP.F16.F32.PACK_AB R34, RZ, R34 ;  /* 0x00000022ff22723e */ /* 0x000fe400000000ff */
[----:B------:R-:W-:Y:S01]  /*e090*/  F2FP.F16.F32.PACK_AB R35, RZ, R35 ;  /* 0x00000023ff23723e */ /* 0x000fe200000000ff */
[----:B------:R1:W-:Y:S01]  /*e0a0*/  @P6 STG.E.U16 desc[UR40][R4.64+0x70], R148 ;  /* 0x0000709404006986 */ /* 0x0003e2000c101528 */
[----:B------:R-:W-:-:S02]  /*e0b0*/  ISETP.GT.AND P6, PT, R3, 0x39, PT ;  /* 0x000000390300780c */ /* 0x000fc40003fc4270 */
[----:B------:R-:W-:Y:S02]  /*e0c0*/  F2FP.F16.F32.PACK_AB R36, RZ, R36 ;  /* 0x00000024ff24723e */ /* 0x000fe400000000ff */
[----:B------:R-:W-:Y:S02]  /*e0d0*/  ISETP.GT.AND P1, PT, R0, RZ, P6 ;  /* 0x000000ff0000720c */ /* 0x000fe40003724270 */
[----:B------:R-:W-:Y:S02]  /*e0e0*/  F2FP.F16.F32.PACK_AB R37, RZ, R37 ;  /* 0x00000025ff25723e */ /* 0x000fe400000000ff */
[----:B------:R-:W-:Y:S02]  /*e0f0*/  F2FP.F16.F32.PACK_AB R38, RZ, R38 ;  /* 0x00000026ff26723e */ /* 0x000fe400000000ff */
[----:B------:R-:W-:-:S07]  /*e100*/  F2FP.F16.F32.PACK_AB R39, RZ, R39 ;  /* 0x00000027ff27723e */ /* 0x000fce00000000ff */
[----:B------:R1:W-:Y:S01]  /*e110*/  @P1 STG.E.U16 desc[UR40][R4.64+0x72], R149 ;  /* 0x0000729504001986 */ /* 0x0003e2000c101528 */
[----:B------:R-:W-:-:S13]  /*e120*/  ISETP.GT.AND P1, PT, R0, 0x8, P5 ;  /* 0x000000080000780c */ /* 0x000fda0002f24270 */
[----:B------:R1:W-:Y:S01]  /*e130*/  @P1 STG.E.U16 desc[UR40][R6.64+0x70], R150 ;  /* 0x0000709606001986 */ /* 0x0003e2000c101528 */
[----:B------:R-:W-:-:S13]  /*e140*/  ISETP.GT.AND P1, PT, R0, 0x8, P6 ;  /* 0x000000080000780c */ /* 0x000fda0003724270 */
[----:B------:R1:W-:Y:S01]  /*e150*/  @P1 STG.E.U16 desc[UR40][R6.64+0x72], R151 ;  /* 0x0000729706001986 */ /* 0x0003e2000c101528 */
[----:B------:R-:W-:-:S04]  /*e160*/  ISETP.GT.AND P1, PT, R3, 0x20, PT ;  /* 0x000000200300780c */ /* 0x000fc80003f24270 */
[C---:B------:R-:W-:Y:S02]  /*e170*/  ISETP.GT.AND P2, PT, R0.reuse, 0x80, P1 ;  /* 0x000000800000780c */ /* 0x040fe40000f44270 */
[----:B------:R-:W-:-:S11]  /*e180*/  ISETP.GT.AND P1, PT, R0, 0x88, P1 ;  /* 0x000000880000780c */ /* 0x000fd60000f24270 */
[----:B------:R1:W-:Y:S01]  /*e190*/  @P2 STG.E.U16 desc[UR40][R12.64+0x40], R120 ;  /* 0x000040780c002986 */ /* 0x0003e2000c101528 */
[C---:B------:R-:W-:Y:S02]  /*e1a0*/  ISETP.GT.AND P2, PT, R0.reuse, 0x80, P0 ;  /* 0x000000800000780c */ /* 0x040fe40000744270 */
[----:B------:R-:W-:-:S11]  /*e1b0*/  ISETP.GT.AND P0, PT, R0, 0x88, P0 ;  /* 0x000000880000780c */ /* 0x000fd60000704270 */
[----:B------:R1:W-:Y:S01]  /*e1c0*/  @P2 STG.E.U16 desc[UR40][R12.64+0x42], R121 ;  /* 0x000042790c002986 */ /* 0x0003e2000c101528 */
[----:B------:R-:W-:-:S03]  /*e1d0*/  ISETP.NE.AND P2, PT, R10, RZ, PT ;  /* 0x000000ff0a00720c */ /* 0x000fc60003f45270 */
[----:B------:R1:W-:Y:S01]  /*e1e0*/  @P1 STG.E.U16 desc[UR40][R8.64+0x40], R122 ;  /* 0x0000407a08001986 */ /* 0x0003e2000c101528 */
[----:B------:R-:W-:-:S03]  /*e1f0*/  ISETP.NE.AND P1, PT, R17, RZ, PT ;  /* 0x000000ff1100720c */ /* 0x000fc60003f25270 */
[----:B------:R1:W-:Y:S01]  /*e200*/  @P0 STG.E.U16 desc[UR40][R8.64+0x42], R123 ;  /* 0x0000427b08000986 */ /* 0x0003e2000c101528 */
[C---:B------:R-:W-:Y:S02]  /*e210*/  ISETP.GT.AND P0, PT, R0.reuse, 0x80, P1 ;  /* 0x000000800000780c */ /* 0x040fe40000f04270 */
[----:B------:R-:W-:-:S11]  /*e220*/  ISETP.GT.AND P1, PT, R0, 0x88, P1 ;  /* 0x000000880000780c */ /* 0x000fd60000f24270 */
[----:B------:R1:W-:Y:S01]  /*e230*/  @P0 STG.E.U16 desc[UR40][R12.64+0x50], R124 ;  /* 0x0000507c0c000986 */ /* 0x0003e2000c101528 */
[C---:B------:R-:W-:Y:S02]  /*e240*/  ISETP.GT.AND P0, PT, R0.reuse, 0x80, P2 ;  /* 0x000000800000780c */ /* 0x040fe40001704270 */
[----:B------:R-:W-:-:S11]  /*e250*/  ISETP.GT.AND P2, PT, R0, 0x88, P2 ;  /* 0x000000880000780c */ /* 0x000fd60001744270 */
[----:B------:R1:W-:Y:S01]  /*e260*/  @P0 STG.E.U16 desc[UR40][R12.64+0x52], R125 ;  /* 0x0000527d0c000986 */ /* 0x0003e2000c101528 */
[C---:B------:R-:W-:Y:S02]  /*e270*/  ISETP.GT.AND P0, PT, R0.reuse, 0x80, P4 ;  /* 0x000000800000780c */ /* 0x040fe40002704270 */
[C---:B------:R-:W-:Y:S01]  /*e280*/  ISETP.GT.AND P4, PT, R0.reuse, 0x88, P4 ;  /* 0x000000880000780c */ /* 0x040fe20002784270 */
[----:B------:R1:W-:Y:S01]  /*e290*/  @P1 STG.E.U16 desc[UR40][R8.64+0x50], R126 ;  /* 0x0000507e08001986 */ /* 0x0003e2000c101528 */
[C---:B------:R-:W-:Y:S02]  /*e2a0*/  ISETP.GT.AND P1, PT, R0.reuse, 0x80, P3 ;  /* 0x000000800000780c */ /* 0x040fe40001f24270 */
[----:B------:R-:W-:Y:S01]  /*e2b0*/  ISETP.GT.AND P3, PT, R0, 0x88, P3 ;  /* 0x000000880000780c */ /* 0x000fe20001f64270 */
[----:B------:R1:W-:Y:S01]  /*e2c0*/  @P2 STG.E.U16 desc[UR40][R8.64+0x52], R127 ;  /* 0x0000527f08002986 */ /* 0x0003e2000c101528 */
[----:B------:R-:W-:-:S05]  /*e2d0*/  ISETP.GT.AND P2, PT, R3, 0x40, PT ;  /* 0x000000400300780c */ /* 0x000fca0003f44270 */
[----:B------:R1:W-:Y:S01]  /*e2e0*/  @P0 STG.E.U16 desc[UR40][R12.64+0x62], R129 ;  /* 0x000062810c000986 */ /* 0x0003e2000c101528 */
[C---:B------:R-:W-:Y:S02]  /*e2f0*/  ISETP.GT.AND P0, PT, R0.reuse, 0x80, P6 ;  /* 0x000000800000780c */ /* 0x040fe40003704270 */
[C---:B------:R-:W-:Y:S01]  /*e300*/  ISETP.GT.AND P6, PT, R0.reuse, 0x88, P6 ;  /* 0x000000880000780c */ /* 0x040fe200037c4270 */
[----:B------:R1:W-:Y:S01]  /*e310*/  @P1 STG.E.U16 desc[UR40][R12.64+0x60], R128 ;  /* 0x000060800c001986 */ /* 0x0003e2000c101528 */
[C---:B------:R-:W-:Y:S02]  /*e320*/  ISETP.GT.AND P1, PT, R0.reuse, 0x80, P5 ;  /* 0x000000800000780c */ /* 0x040fe40002f24270 */
[----:B------:R-:W-:Y:S01]  /*e330*/  ISETP.GT.AND P5, PT, R0, 0x88, P5 ;  /* 0x000000880000780c */ /* 0x000fe20002fa4270 */
[----:B------:R1:W-:Y:S04]  /*e340*/  @P3 STG.E.U16 desc[UR40][R8.64+0x60], R130 ;  /* 0x0000608208003986 */ /* 0x0003e8000c101528 */
[----:B------:R1:W-:Y:S04]  /*e350*/  @P4 STG.E.U16 desc[UR40][R8.64+0x62], R131 ;  /* 0x0000628308004986 */ /* 0x0003e8000c101528 */
[----:B------:R1:W-:Y:S01]  /*e360*/  @P0 STG.E.U16 desc[UR40][R12.64+0x72], R133 ;  /* 0x000072850c000986 */ /* 0x0003e2000c101528 */
[----:B------:R-:W-:-:S03]  /*e370*/  ISETP.GT.AND P0, PT, R3, 0x41, PT ;  /* 0x000000410300780c */ /* 0x000fc60003f04270 */
[----:B------:R1:W-:Y:S01]  /*e380*/  @P1 STG.E.U16 desc[UR40][R12.64+0x70], R132 ;  /* 0x000070840c001986 */ /* 0x0003e2000c101528 */
[C---:B------:R-:W-:Y:S02]  /*e390*/  ISETP.GT.AND P1, PT, R0.reuse, RZ, P2 ;  /* 0x000000ff0000720c */ /* 0x040fe40001724270 */
[C---:B------:R-:W-:Y:S01]  /*e3a0*/  ISETP.GT.AND P3, PT, R0.reuse, RZ, P0 ;  /* 0x000000ff0000720c */ /* 0x040fe20000764270 */
[----:B------:R1:W-:Y:S01]  /*e3b0*/  @P5 STG.E.U16 desc[UR40][R8.64+0x70], R134 ;  /* 0x0000708608005986 */ /* 0x0003e2000c101528 */
[C---:B------:R-:W-:Y:S02]  /*e3c0*/  ISETP.GT.AND P2, PT, R0.reuse, 0x8, P2 ;  /* 0x000000080000780c */ /* 0x040fe40001744270 */
[----:B------:R-:W-:Y:S01]  /*e3d0*/  ISETP.GT.AND P4, PT, R0, 0x8, P0 ;  /* 0x000000080000780c */ /* 0x000fe20000784270 */
[----:B------:R1:W-:Y:S06]  /*e3e0*/  @P6 STG.E.U16 desc[UR40][R8.64+0x72], R135 ;  /* 0x0000728708006986 */ /* 0x0003ec000c101528 */
[----:B------:R1:W-:Y:S01]  /*e3f0*/  @P1 STG.E.U16 desc[UR40][R4.64+0x80], R104 ;  /* 0x0000806804001986 */ /* 0x0003e2000c101528 */
[----:B------:R-:W-:-:S03]  /*e400*/  ISETP.GT.AND P1, PT, R3, 0x48, PT ;  /* 0x000000480300780c */ /* 0x000fc60003f24270 */
[----:B------:R1:W-:Y:S01]  /*e410*/  @P3 STG.E.U16 desc[UR40][R4.64+0x82], R105 ;  /* 0x0000826904003986 */ /* 0x0003e2000c101528 */
[----:B------:R-:W-:Y:S02]  /*e420*/  ISETP.GT.AND P3, PT, R0, RZ, P1 ;  /* 0x000000ff0000720c */ /* 0x000fe40000f64270 */
[----:B------:R-:W-:Y:S01]  /*e430*/  P2R R11, PR, RZ, 0x2 ;  /* 0x00000002ff0b7803 */ /* 0x000fe20000000000 */
[----:B------:R1:W-:Y:S01]  /*e440*/  @P2 STG.E.U16 desc[UR40][R6.64+0x80], R106 ;  /* 0x0000806a06002986 */ /* 0x0003e2000c101528 */
[----:B------:R-:W-:-:S03]  /*e450*/  ISETP.GT.AND P2, PT, R3, 0x49, PT ;  /* 0x000000490300780c */ /* 0x000fc60003f44270 */
[----:B------:R1:W-:Y:S01]  /*e460*/  @P4 STG.E.U16 desc[UR40][R6.64+0x82], R107 ;  /* 0x0000826b06004986 */ /* 0x0003e2000c101528 */
[----:B------:R-:W-:Y:S02]  /*e470*/  ISETP.GT.AND P4, PT, R0, RZ, P2 ;  /* 0x000000ff0000720c */ /* 0x000fe40001784270 */
[----:B------:R-:W-:-:S03]  /*e480*/  P2R R10, PR, RZ, 0x4 ;  /* 0x00000004ff0a7803 */ /* 0x000fc60000000000 */
[----:B------:R1:W-:Y:S01]  /*e490*/  @P3 STG.E.U16 desc[UR40][R4.64+0x90], R108 ;  /* 0x0000906c04003986 */ /* 0x0003e2000c101528 */
[----:B------:R-:W-:-:S07]  /*e4a0*/  ISETP.GT.AND P3, PT, R0, 0x8, P1 ;  /* 0x000000080000780c */ /* 0x000fce0000f64270 */
[----:B------:R1:W-:Y:S01]  /*e4b0*/  @P4 STG.E.U16 desc[UR40][R4.64+0x92], R109 ;  /* 0x0000926d04004986 */ /* 0x0003e2000c101528 */
[----:B------:R-:W-:-:S05]  /*e4c0*/  ISETP.GT.AND P4, PT, R0, 0x8, P2 ;  /* 0x000000080000780c */ /* 0x000fca0001784270 */
[----:B------:R1:W-:Y:S01]  /*e4d0*/  @P3 STG.E.U16 desc[UR40][R6.64+0x90], R110 ;  /* 0x0000906e06003986 */ /* 0x0003e2000c101528 */
[----:B------:R-:W-:-:S07]  /*e4e0*/  ISETP.GT.AND P3, PT, R3, 0x50, PT ;  /* 0x000000500300780c */ /* 0x000fce0003f64270 */
[----:B------:R1:W-:Y:S01]  /*e4f0*/  @P4 STG.E.U16 desc[UR40][R6.64+0x92], R111 ;  /* 0x0000926f06004986 */ /* 0x0003e2000c101528 */
[----:B------:R-:W-:-:S13]  /*e500*/  ISETP.GT.AND P4, PT, R0, RZ, P3 ;  /* 0x000000ff0000720c */ /* 0x000fda0001f84270 */
[----:B------:R1:W-:Y:S01]  /*e510*/  @P4 STG.E.U16 desc[UR40][R4.64+0xa0], R112 ;  /* 0x0000a07004004986 */ /* 0x0003e2000c101528 */
[----:B------:R-:W-:-:S04]  /*e520*/  ISETP.GT.AND P4, PT, R3, 0x51, PT ;  /* 0x000000510300780c */ /* 0x000fc80003f84270 */
[----:B------:R-:W-:-:S13]  /*e530*/  ISETP.GT.AND P5, PT, R0, RZ, P4 ;  /* 0x000000ff0000720c */ /* 0x000fda00027a4270 */
[----:B------:R1:W-:Y:S01]  /*e540*/  @P5 STG.E.U16 desc[UR40][R4.64+0xa2], R113 ;  /* 0x0000a27104005986 */ /* 0x0003e2000c101528 */
[----:B------:R-:W-:-:S13]  /*e550*/  ISETP.GT.AND P5, PT, R0, 0x8, P3 ;  /* 0x000000080000780c */ /* 0x000fda0001fa4270 */
[----:B------:R1:W-:Y:S01]  /*e560*/  @P5 STG.E.U16 desc[UR40][R6.64+0xa0], R114 ;  /* 0x0000a07206005986 */ /* 0x0003e2000c101528 */
[----:B------:R-:W-:-:S13]  /*e570*/  ISETP.GT.AND P5, PT, R0, 0x8, P4 ;  /* 0x000000080000780c */ /* 0x000fda00027a4270 */
[----:B------:R1:W-:Y:S01]  /*e580*/  @P5 STG.E.U16 desc[UR40][R6.64+0xa2], R115 ;  /* 0x0000a27306005986 */ /* 0x0003e2000c101528 */
[----:B------:R-:W-:-:S04]  /*e590*/  ISETP.GT.AND P5, PT, R3, 0x58, PT ;  /* 0x000000580300780c */ /* 0x000fc80003fa4270 */
        /* <DEDUP_REMOVED lines=184> */
[C---:B------:R-:W-:Y:S01]  /*f120*/  ISETP.GT.AND P3, PT, R0.reuse, 0x88, P3 ;  /* 0x000000880000780c */ /* 0x040fe20001f64270 */
[----:B------:R1:W-:Y:S06]  /*f130*/  @P2 STG.E.U16 desc[UR40][R8.64+0x112], R31 ;  /* 0x0001121f08002986 */ /* 0x0003ec000c101528 */
[----:B------:R1:W-:Y:S01]  /*f140*/  @P0 STG.E.U16 desc[UR40][R12.64+0x122], R33 ;  /* 0x000122210c000986 */ /* 0x0003e2000c101528 */
[----:B------:R-:W-:-:S02]  /*f150*/  ISETP.GT.AND P0, PT, R0, 0x80, P6 ;  /* 0x000000800000780c */ /* 0x000fc40003704270 */
[C---:B------:R-:W-:Y:S01]  /*f160*/  ISETP.GT.AND P6, PT, R0.reuse, 0x88, P6 ;  /* 0x000000880000780c */ /* 0x040fe200037c4270 */
[----:B------:R1:W-:Y:S01]  /*f170*/  @P1 STG.E.U16 desc[UR40][R12.64+0x120], R32 ;  /* 0x000120200c001986 */ /* 0x0003e2000c101528 */
[C---:B------:R-:W-:Y:S02]  /*f180*/  ISETP.GT.AND P1, PT, R0.reuse, 0x80, P5 ;  /* 0x000000800000780c */ /* 0x040fe40002f24270 */
[----:B------:R-:W-:Y:S01]  /*f190*/  ISETP.GT.AND P5, PT, R0, 0x88, P5 ;  /* 0x000000880000780c */ /* 0x000fe20002fa4270 */
[----:B------:R1:W-:Y:S04]  /*f1a0*/  @P3 STG.E.U16 desc[UR40][R8.64+0x120], R34 ;  /* 0x0001202208003986 */ /* 0x0003e8000c101528 */
[----:B------:R1:W-:Y:S04]  /*f1b0*/  @P4 STG.E.U16 desc[UR40][R8.64+0x122], R35 ;  /* 0x0001222308004986 */ /* 0x0003e8000c101528 */
[----:B------:R1:W-:Y:S04]  /*f1c0*/  @P0 STG.E.U16 desc[UR40][R12.64+0x132], R37 ;  /* 0x000132250c000986 */ /* 0x0003e8000c101528 */
[----:B------:R1:W-:Y:S04]  /*f1d0*/  @P1 STG.E.U16 desc[UR40][R12.64+0x130], R36 ;  /* 0x000130240c001986 */ /* 0x0003e8000c101528 */
[----:B------:R1:W-:Y:S04]  /*f1e0*/  @P5 STG.E.U16 desc[UR40][R8.64+0x130], R38 ;  /* 0x0001302608005986 */ /* 0x0003e8000c101528 */
[----:B------:R1:W-:Y:S02]  /*f1f0*/  @P6 STG.E.U16 desc[UR40][R8.64+0x132], R39 ;  /* 0x0001322708006986 */ /* 0x0003e4000c101528 */
.L_x_344:
[----:B------:R-:W-:Y:S05]  /*f200*/  BSYNC B0 ;  /* 0x0000000000007941 */ /* 0x000fea0003800000 */
.L_x_28:
[----:B------:R-:W-:Y:S01]  /*f210*/  ULDC UR4, c[0x0][0xc] ;  /* 0x0000030000047ab9 */ /* 0x000fe20000000800 */
[----:B------:R-:W-:Y:S01]  /*f220*/  ULDC UR5, c[0x0][0x10] ;  /* 0x0000040000057ab9 */ /* 0x000fe20000000800 */
[----:B0-----:R-:W0:Y:S01]  /*f230*/  LDC R3, c[0x0][0x14] ;  /* 0x00000500ff037b82 */ /* 0x001e220000000800 */
[----:B------:R-:W-:Y:S01]  /*f240*/  UIMAD.WIDE.U32 UR4, UR4, UR5, URZ ;  /* 0x00000005040472a5 */ /* 0x000fe2000f8e003f */
[----:B-1----:R-:W-:Y:S01]  /*f250*/  IMAD.MOV.U32 R4, RZ, RZ, R19 ;  /* 0x000000ffff047224 */ /* 0x002fe200078e0013 */
[----:B------:R-:W-:Y:S01]  /*f260*/  PRMT R0, RZ, 0x7610, R0 ;  /* 0x00007610ff007816 */ /* 0x000fe20000000000 */
[----:B------:R-:W-:Y:S02]  /*f270*/  IMAD.MOV.U32 R5, RZ, RZ, R18 ;  /* 0x000000ffff057224 */ /* 0x000fe400078e0012 */
[----:B------:R-:W-:Y:S02]  /*f280*/  IMAD.MOV.U32 R23, RZ, RZ, -0x1 ;  /* 0xffffffffff177424 */ /* 0x000fe400078e00ff */
[----:B------:R-:W-:-:S02]  /*f290*/  IMAD.MOV.U32 R17, RZ, RZ, -0x1 ;  /* 0xffffffffff117424 */ /* 0x000fc400078e00ff */
[----:B0-----:R-:W-:-:S04]  /*f2a0*/  IMAD.WIDE.U32 R4, R3, UR4, R4 ;  /* 0x0000000403047c25 */ /* 0x001fc8000f8e0004 */
[----:B------:R-:W-:Y:S01]  /*f2b0*/  IMAD R3, R3, UR5, RZ ;  /* 0x0000000503037c24 */ /* 0x000fe2000f8e02ff */
[----:B------:R-:W-:Y:S01]  /*f2c0*/  ULDC.64 UR4, c[0x0][0x650] ;  /* 0x0001940000047ab9 */ /* 0x000fe20000000a00 */
[----:B------:R-:W-:Y:S01]  /*f2d0*/  IMAD.MOV.U32 R19, RZ, RZ, R4 ;  /* 0x000000ffff137224 */ /* 0x000fe200078e0004 */
[----:B------:R-:W-:Y:S01]  /*f2e0*/  ISETP.GE.U32.AND P0, PT, R4, UR4, PT ;  /* 0x0000000404007c0c */ /* 0x000fe2000bf06070 */
[----:B------:R-:W-:-:S05]  /*f2f0*/  IMAD.IADD R18, R5, 0x1, R3 ;  /* 0x0000000105127824 */ /* 0x000fca00078e0203 */
[----:B------:R-:W-:-:S13]  /*f300*/  ISETP.GE.U32.AND.EX P0, PT, R18, UR5, PT, P0 ;  /* 0x0000000512007c0c */ /* 0x000fda000bf06100 */
[----:B------:R-:W-:Y:S05]  /*f310*/  @P0 BRA `(.L_x_345) ;  /* 0x0000000400700947 */ /* 0x000fea0003800000 */
[----:B---3--:R-:W0:Y:S01]  /*f320*/  S2R R20, SR_CTAID.X ;  /* 0x0000000000147919 */ /* 0x008e220000002500 */
[----:B------:R-:W1:Y:S01]  /*f330*/  LDC.64 R10, c[0x0][0x628] ;  /* 0x00018a00ff0a7b82 */ /* 0x000e620000000a00 */
[----:B------:R-:W-:Y:S01]  /*f340*/  ULDC UR4, c[0x0][0x150] ;  /* 0x0000540000047ab9 */ /* 0x000fe20000000800 */
[----:B----4-:R-:W-:Y:S01]  /*f350*/  IMAD.MOV.U32 R8, RZ, RZ, R19 ;  /* 0x000000ffff087224 */ /* 0x010fe200078e0013 */
[----:B------:R-:W3:Y:S01]  /*f360*/  S2R R22, SR_CTAID.Y ;  /* 0x0000000000167919 */ /* 0x000ee20000002600 */
[----:B------:R-:W-:-:S04]  /*f370*/  IMAD.MOV.U32 R9, RZ, RZ, R18 ;  /* 0x000000ffff097224 */ /* 0x000fc800078e0012 */
[----:B------:R-:W4:Y:S08]  /*f380*/  LDC R23, c[0x0][0x144] ;  /* 0x00005100ff177b82 */ /* 0x000f300000000800 */
[----:B------:R-:W2:Y:S08]  /*f390*/  LDC R12, c[0x0][0x630] ;  /* 0x00018c00ff0c7b82 */ /* 0x000eb00000000800 */
[----:B------:R-:W2:Y:S01]  /*f3a0*/  LDC.64 R14, c[0x0][0x620] ;  /* 0x00018800ff0e7b82 */ /* 0x000ea20000000a00 */
[----:B-1----:R-:W-:-:S04]  /*f3b0*/  ISETP.NE.U32.AND P0, PT, R10, RZ, PT ;  /* 0x000000ff0a00720c */ /* 0x002fc80003f05070 */
[----:B------:R-:W-:Y:S02]  /*f3c0*/  ISETP.NE.AND.EX P0, PT, R11, RZ, PT, P0 ;  /* 0x000000ff0b00720c */ /* 0x000fe40003f05300 */
[----:B0-----:R-:W-:-:S05]  /*f3d0*/  I2FP.F32.U32 R0, R20 ;  /* 0x0000001400007245 */ /* 0x001fca0000201000 */
[----:B------:R-:W-:-:S04]  /*f3e0*/  FMUL R0, R0, UR4 ;  /* 0x0000000400007c20 */ /* 0x000fc80008400000 */
[----:B------:R0:W1:Y:S02]  /*f3f0*/  F2I.U32.TRUNC.NTZ R21, R0 ;  /* 0x0000000000157305 */ /* 0x000064000020f000 */
[----:B---34-:R-:W-:Y:S05]  /*f400*/  @!P0 BRA `(.L_x_346) ;  /* 0x0000000000288947 */ /* 0x018fea0003800000 */
[----:B0-----:R-:W0:Y:S02]  /*f410*/  LDC R0, c[0x0][0x634] ;  /* 0x00018d00ff007b82 */ /* 0x001e240000000800 */
        /* <DEDUP_REMOVED lines=9> */
.L_x_346:
[-CC-:B--2---:R-:W-:Y:S01]  /*f4b0*/  SHF.R.U64 R17, R8, R12.reuse, R9.reuse ;  /* 0x0000000c08117219 */ /* 0x184fe20000001209 */
[----:B------:R-:W2:Y:S01]  /*f4c0*/  LDC.64 R26, c[0x0][0x640] ;  /* 0x00019000ff1a7b82 */ /* 0x000ea20000000a00 */
[----:B0-----:R-:W-:Y:S01]  /*f4d0*/  SHF.R.U32.HI R0, RZ, R12, R9 ;  /* 0x0000000cff007219 */ /* 0x001fe20000011609 */
[----:B------:R-:W-:Y:S01]  /*f4e0*/  IMAD.MOV.U32 R4, RZ, RZ, R19 ;  /* 0x000000ffff047224 */ /* 0x000fe200078e0013 */
[----:B------:R-:W-:Y:S01]  /*f4f0*/  IADD3 R3, P0, RZ, -R17, RZ ;  /* 0x80000011ff037210 */ /* 0x000fe20007f1e0ff */
[----:B-1----:R-:W-:Y:S01]  /*f500*/  IMAD.MOV R21, RZ, RZ, -R21 ;  /* 0x000000ffff157224 */ /* 0x002fe200078e0a15 */
[----:B------:R-:W-:Y:S01]  /*f510*/  ULDC UR4, c[0x0][0x154] ;  /* 0x0000550000047ab9 */ /* 0x000fe20000000800 */
[----:B------:R-:W-:Y:S02]  /*f520*/  IMAD.MOV.U32 R7, RZ, RZ, 0x1 ;  /* 0x00000001ff077424 */ /* 0x000fe400078e00ff */
[----:B------:R-:W0:Y:S01]  /*f530*/  LDC R6, c[0x0][0x618] ;  /* 0x00018600ff067b82 */ /* 0x000e220000000800 */
[----:B------:R-:W-:-:S02]  /*f540*/  IMAD.X R5, RZ, RZ, ~R0, P0 ;  /* 0x000000ffff057224 */ /* 0x000fc400000e0e00 */
[----:B------:R-:W-:Y:S02]  /*f550*/  IMAD R21, R23, R21, R20 ;  /* 0x0000001517157224 */ /* 0x000fe400078e0214 */
[-C--:B------:R-:W-:Y:S02]  /*f560*/  IMAD R0, R5, R14.reuse, RZ ;  /* 0x0000000e05007224 */ /* 0x080fe400078e02ff */
[----:B------:R-:W-:Y:S01]  /*f570*/  IMAD.MOV.U32 R5, RZ, RZ, R18 ;  /* 0x000000ffff057224 */ /* 0x000fe200078e0012 */
[----:B------:R-:W1:Y:S01]  /*f580*/  LDC R8, c[0x0][0x608] ;  /* 0x00018200ff087b82 */ /* 0x000e620000000800 */
[----:B------:R-:W-:-:S04]  /*f590*/  IMAD.WIDE.U32 R4, R3, R14, R4 ;  /* 0x0000000e03047225 */ /* 0x000fc800078e0004 */
[----:B------:R-:W-:-:S03]  /*f5a0*/  IMAD R3, R3, R15, R0 ;  /* 0x0000000f03037224 */ /* 0x000fc600078e0200 */
[----:B------:R-:W3:Y:S01]  /*f5b0*/  LDC R24, c[0x0][0x658] ;  /* 0x00019600ff187b82 */ /* 0x000ee20000000800 */
[----:B------:R-:W-:Y:S01]  /*f5c0*/  I2FP.F32.U32 R0, R22 ;  /* 0x0000001600007245 */ /* 0x000fe20000201000 */
[----:B------:R-:W-:Y:S01]  /*f5d0*/  IMAD.IADD R3, R5, 0x1, R3 ;  /* 0x0000000105037824 */ /* 0x000fe200078e0203 */
[----:B--2---:R-:W-:Y:S01]  /*f5e0*/  ISETP.NE.U32.AND P0, PT, R26, RZ, PT ;  /* 0x000000ff1a00720c */ /* 0x004fe20003f05070 */
[----:B------:R-:W-:Y:S02]  /*f5f0*/  IMAD.MOV.U32 R5, RZ, RZ, -0x1 ;  /* 0xffffffffff057424 */ /* 0x000fe400078e00ff */
[----:B------:R-:W-:Y:S02]  /*f600*/  FMUL R0, R0, UR4 ;  /* 0x0000000400007c20 */ /* 0x000fe40008400000 */
[----:B------:R-:W2:Y:S01]  /*f610*/  LDC R15, c[0x0][0x148] ;  /* 0x00005200ff0f7b82 */ /* 0x000ea20000000800 */
[----:B0-----:R-:W-:Y:S01]  /*f620*/  SHF.R.U64 R12, R4, R6, R3 ;  /* 0x00000006040c7219 */ /* 0x001fe20000001203 */
[----:B------:R0:W4:Y:S01]  /*f630*/  F2I.U32.TRUNC.NTZ R13, R0 ;  /* 0x00000000000d7305 */ /* 0x000122000020f000 */
[----:B------:R-:W-:-:S02]  /*f640*/  ISETP.NE.AND.EX P0, PT, R27, RZ, PT, P0 ;  /* 0x000000ff1b00720c */ /* 0x000fc40003f05300 */
[----:B------:R-:W-:-:S03]  /*f650*/  SHF.R.U32.HI R3, RZ, R6, R3 ;  /* 0x00000006ff037219 */ /* 0x000fc60000011603 */
[----:B------:R-:W0:Y:S01]  /*f660*/  LDC R20, c[0x0][0x600] ;  /* 0x00018000ff147b82 */ /* 0x000e220000000800 */
[-CC-:B-1----:R-:W-:Y:S02]  /*f670*/  SHF.R.U64 R10, R12, R8.reuse, R3.reuse ;  /* 0x000000080c0a7219 */ /* 0x182fe40000001203 */
[----:B------:R-:W-:-:S05]  /*f680*/  SHF.R.U32.HI R3, RZ, R8, R3 ;  /* 0x00000008ff037219 */ /* 0x000fca0000011603 */
[----:B------:R-:W1:Y:S01]  /*f690*/  LDC R25, c[0x0][0x648] ;  /* 0x00019200ff197b82 */ /* 0x000e620000000800 */
[-C--:B---3--:R-:W-:Y:S02]  /*f6a0*/  SHF.L.U32 R4, R5, R24.reuse, RZ ;  /* 0x0000001805047219 */ /* 0x088fe400000006ff */
[-CC-:B------:R-:W-:Y:S02]  /*f6b0*/  SHF.R.U64 R14, R10, R24.reuse, R3.reuse ;  /* 0x000000180a0e7219 */ /* 0x180fe40000001203 */
[----:B------:R-:W-:Y:S02]  /*f6c0*/  SHF.R.U32.HI R5, RZ, R24, R3 ;  /* 0x00000018ff057219 */ /* 0x000fe40000011603 */
[----:B------:R-:W-:Y:S01]  /*f6d0*/  LOP3.LUT R23, RZ, R4, RZ, 0x33, !PT ;  /* 0x00000004ff177212 */ /* 0x000fe200078e33ff */
[----:B------:R-:W3:Y:S01]  /*f6e0*/  LDC R28, c[0x0][0x638] ;  /* 0x00018e00ff1c7b82 */ /* 0x000ee20000000800 */
[----:B------:R-:W-:Y:S01]  /*f6f0*/  SHF.L.U32 R24, R7, R24, RZ ;  /* 0x0000001807187219 */ /* 0x000fe200000006ff */
[----:B------:R-:W-:-:S06]  /*f700*/  IMAD.MOV.U32 R4, RZ, RZ, R14 ;  /* 0x000000ffff047224 */ /* 0x000fcc00078e000e */
[----:B------:R-:W0:Y:S01]  /*f710*/  LDC R29, c[0x0][0x610] ;  /* 0x00018400ff1d7b82 */ /* 0x000e220000000800 */
[----:B----4-:R-:W-:Y:S05]  /*f720*/  @!P0 BRA `(.L_x_347) ;  /* 0x0000000000288947 */ /* 0x010fea0003800000 */
[----:B------:R-:W4:Y:S02]  /*f730*/  LDC R3, c[0x0][0x64c] ;  /* 0x00019300ff037b82 */ /* 0x000f240000000800 */
[----:B----4-:R-:W-:-:S05]  /*f740*/  IADD3 R3, P0, R14, R3, RZ ;  /* 0x000000030e037210 */ /* 0x010fca0007f1e0ff */
        /* <DEDUP_REMOVED lines=8> */
.L_x_347:
[----:B------:R-:W4:Y:S01]  /*f7d0*/  LDC R3, c[0x0][0x65c] ;  /* 0x00019700ff037b82 */ /* 0x000f220000000800 */
[----:B01----:R-:W-:Y:S01]  /*f7e0*/  SHF.R.U64 R0, R4, R25, R5 ;  /* 0x0000001904007219 */ /* 0x003fe20000001205 */
[----:B------:R-:W-:Y:S01]  /*f7f0*/  IMAD.MOV R13, RZ, RZ, -R13 ;  /* 0x000000ffff0d7224 */ /* 0x000fe200078e0a0d */
[----:B------:R-:W-:Y:S01]  /*f800*/  LOP3.LUT R5, R10, R23, RZ, 0xc0, !PT ;  /* 0x000000170a057212 */ /* 0x000fe200078ec0ff */
[----:B------:R-:W-:Y:S02]  /*f810*/  VIADD R7, R20, 0xffffffff ;  /* 0xffffffff14077836 */ /* 0x000fe40000000000 */
[----:B------:R-:W-:Y:S01]  /*f820*/  IMAD.MOV.U32 R4, RZ, RZ, 0x1 ;  /* 0x00000001ff047424 */ /* 0x000fe200078e00ff */
[----:B----4-:R-:W-:Y:S01]  /*f830*/  ISETP.NE.AND P0, PT, R3, 0x1, PT ;  /* 0x000000010300780c */ /* 0x010fe20003f05270 */
[----:B------:R-:W-:-:S12]  /*f840*/  IMAD.MOV R3, RZ, RZ, -R0 ;  /* 0x000000ffff037224 */ /* 0x000fd800078e0a00 */
[----:B--2---:R-:W-:Y:S02]  /*f850*/  @P0 IMAD R21, R15, R13, R22 ;  /* 0x0000000d0f150224 */ /* 0x004fe400078e0216 */
[----:B------:R-:W-:Y:S01]  /*f860*/  IMAD R22, R24, R0, R5 ;  /* 0x0000000018167224 */ /* 0x000fe200078e0205 */
[----:B------:R-:W-:Y:S01]  /*f870*/  LOP3.LUT R5, R12, R7, RZ, 0xc0, !PT ;  /* 0x000000070c057212 */ /* 0x000fe200078ec0ff */
[----:B---3--:R-:W-:Y:S02]  /*f880*/  IMAD R0, R3, R28, R14 ;  /* 0x0000001c03007224 */ /* 0x008fe400078e020e */
[----:B------:R-:W-:Y:S02]  /*f890*/  IMAD R22, R22, R29, R21 ;  /* 0x0000001d16167224 */ /* 0x000fe400078e0215 */
[----:B------:R-:W-:Y:S01]  /*f8a0*/  IMAD R3, R0, R20, R5 ;  /* 0x0000001400037224 */ /* 0x000fe200078e0205 */
[----:B------:R-:W-:-:S04]  /*f8b0*/  PRMT R0, R4, 0x7610, R0 ;  /* 0x0000761004007816 */ /* 0x000fc80000000000 */
[----:B------:R-:W-:Y:S02]  /*f8c0*/  SEL R23, R3, R22, !P0 ;  /* 0x0000001603177207 */ /* 0x000fe40004000000 */
[----:B------:R-:W-:-:S07]  /*f8d0*/  SEL R22, R22, R3, !P0 ;  /* 0x0000000316167207 */ /* 0x000fce0004000000 */
.L_x_345:
[----:B------:R-:W-:-:S13]  /*f8e0*/  LOP3.LUT P0, RZ, R0, 0xff, RZ, 0xc0, !PT ;  /* 0x000000ff00ff7812 */ /* 0x000fda000780c0ff */
[----:B------:R-:W-:Y:S05]  /*f8f0*/  @P0 BRA `(.L_x_348) ;  /* 0xffffff1400900947 */ /* 0x000fea000383ffff */
[----:B------:R-:W-:Y:S05]  /*f900*/  EXIT ;  /* 0x000000000000794d */ /* 0x000fea0003800000 */
.L_x_3:
[----:B0-----:R-:W-:Y:S01]  /*f910*/  ULDC.64 UR4, c[0x0][0x650] ;  /* 0x0001940000047ab9 */ /* 0x001fe20000000a00 */
        /* <DEDUP_REMOVED lines=25> */
.L_x_350:
        /* <DEDUP_REMOVED lines=18> */
[----:B------:R-:W4:Y:S04]  /*fbd0*/  LDC R12, c[0x0][0x608] ;  /* 0x00018200ff0c7b82 */ /* 0x000f280000000800 */
[-C--:B0-----:R-:W-:Y:S02]  /*fbe0*/  SHF.R.U64 R10, R6, R8.reuse, R5 ;  /* 0x00000008060a7219 */ /* 0x081fe40000001205 */
[----:B------:R-:W-:Y:S02]  /*fbf0*/  I2FP.F32.U32 R6, R3 ;  /* 0x0000000300067245 */ /* 0x000fe40000201000 */
[----:B------:R-:W0:Y:S01]  /*fc00*/  LDC R9, c[0x0][0x658] ;  /* 0x00019600ff097b82 */ /* 0x000e220000000800 */
[----:B-1----:R-:W-:Y:S01]  /*fc10*/  ISETP.NE.U32.AND P0, PT, R24, RZ, PT ;  /* 0x000000ff1800720c */ /* 0x002fe20003f05070 */
[----:B---3--:R-:W-:Y:S01]  /*fc20*/  IMAD.MOV R2, RZ, RZ, -R11 ;  /* 0x000000ffff027224 */ /* 0x008fe200078e0a0b */
[----:B------:R-:W-:Y:S01]  /*fc30*/  SHF.R.U32.HI R5, RZ, R8, R5 ;  /* 0x00000008ff057219 */ /* 0x000fe20000011605 */
[----:B------:R-:W-:Y:S01]  /*fc40*/  FMUL R6, R6, UR4 ;  /* 0x0000000406067c20 */ /* 0x000fe20008400000 */
[----:B------:R-:W-:Y:S01]  /*fc50*/  ISETP.NE.AND.EX P0, PT, R25, RZ, PT, P0 ;  /* 0x000000ff1900720c */ /* 0x000fe20003f05300 */
[----:B------:R-:W-:-:S02]  /*fc60*/  IMAD.MOV.U32 R8, RZ, RZ, -0x1 ;  /* 0xffffffffff087424 */ /* 0x000fc400078e00ff */
[----:B------:R-:W1:Y:S01]  /*fc70*/  LDC R14, c[0x0][0x148] ;  /* 0x00005200ff0e7b82 */ /* 0x000e620000000800 */
[----:B--2---:R-:W-:Y:S02]  /*fc80*/  IMAD R22, R15, R2, R4 ;  /* 0x000000020f167224 */ /* 0x004fe400078e0204 */
[----:B------:R-:W-:-:S05]  /*fc90*/  IMAD.MOV.U32 R4, RZ, RZ, 0x1 ;  /* 0x00000001ff047424 */ /* 0x000fca00078e00ff */
[----:B------:R-:W2:Y:S01]  /*fca0*/  LDC R20, c[0x0][0x600] ;  /* 0x00018000ff147b82 */ /* 0x000ea20000000800 */
[-CC-:B----4-:R-:W-:Y:S02]  /*fcb0*/  SHF.R.U64 R15, R10, R12.reuse, R5.reuse ;  /* 0x0000000c0a0f7219 */ /* 0x190fe40000001205 */
[----:B------:R-:W-:Y:S02]  /*fcc0*/  SHF.R.U32.HI R2, RZ, R12, R5 ;  /* 0x0000000cff027219 */ /* 0x000fe40000011605 */
[----:B------:R3:W4:Y:S03]  /*fcd0*/  F2I.U32.TRUNC.NTZ R12, R6 ;  /* 0x00000006000c7305 */ /* 0x000726000020f000 */
[----:B------:R-:W1:Y:S01]  /*fce0*/  LDC R21, c[0x0][0x648] ;  /* 0x00019200ff157b82 */ /* 0x000e620000000800 */
[-C--:B0-----:R-:W-:Y:S02]  /*fcf0*/  SHF.R.U64 R17, R15, R9.reuse, R2 ;  /* 0x000000090f117219 */ /* 0x081fe40000001202 */
[----:B------:R-:W-:-:S02]  /*fd00*/  SHF.L.U32 R8, R8, R9, RZ ;  /* 0x0000000908087219 */ /* 0x000fc400000006ff */
[-C--:B------:R-:W-:Y:S01]  /*fd10*/  SHF.L.U32 R26, R4, R9.reuse, RZ ;  /* 0x00000009041a7219 */ /* 0x080fe200000006ff */
[----:B------:R-:W-:Y:S01]  /*fd20*/  IMAD.MOV.U32 R4, RZ, RZ, R17 ;  /* 0x000000ffff047224 */ /* 0x000fe200078e0011 */
[----:B------:R-:W-:Y:S01]  /*fd30*/  SHF.R.U32.HI R5, RZ, R9, R2 ;  /* 0x00000009ff057219 */ /* 0x000fe20000011602 */
[----:B------:R-:W0:Y:S01]  /*fd40*/  LDC R23, c[0x0][0x638] ;  /* 0x00018e00ff177b82 */ /* 0x000e220000000800 */
[----:B------:R-:W-:-:S07]  /*fd50*/  LOP3.LUT R28, RZ, R8, RZ, 0x33, !PT ;  /* 0x00000008ff1c7212 */ /* 0x000fce00078e33ff */
        /* <DEDUP_REMOVED lines=12> */
.L_x_351:
[----:B------:R-:W3:Y:S01]  /*fe20*/  LDC R2, c[0x0][0x65c] ;  /* 0x00019700ff027b82 */ /* 0x000ee20000000800 */
[----:B-1----:R-:W-:Y:S01]  /*fe30*/  SHF.R.U64 R5, R4, R21, R5 ;  /* 0x0000001504057219 */ /* 0x002fe20000001205 */
[----:B------:R-:W-:Y:S02]  /*fe40*/  IMAD.MOV R12, RZ, RZ, -R12 ;  /* 0x000000ffff0c7224 */ /* 0x000fe400078e0a0c */
[----:B--2---:R-:W-:Y:S02]  /*fe50*/  VIADD R9, R20, 0xffffffff ;  /* 0xffffffff14097836 */ /* 0x004fe40000000000 */
[----:B------:R-:W-:Y:S02]  /*fe60*/  IMAD.MOV R4, RZ, RZ, -R5 ;  /* 0x000000ffff047224 */ /* 0x000fe400078e0a05 */
[----:B------:R-:W-:Y:S01]  /*fe70*/  IMAD.MOV.U32 R6, RZ, RZ, R13 ;  /* 0x000000ffff067224 */ /* 0x000fe200078e000d */
[----:B---3--:R-:W-:Y:S02]  /*fe80*/  ISETP.NE.AND P0, PT, R2, 0x1, PT ;  /* 0x000000010200780c */ /* 0x008fe40003f05270 */
[----:B------:R-:W-:-:S05]  /*fe90*/  LOP3.LUT R2, R15, R28, RZ, 0xc0, !PT ;  /* 0x0000001c0f027212 */ /* 0x000fca00078ec0ff */
[----:B------:R-:W-:Y:S02]  /*fea0*/  IMAD R7, R26, R5, R2 ;  /* 0x000000051a077224 */ /* 0x000fe400078e0202 */
[----:B0-----:R-:W-:Y:S02]  /*feb0*/  IMAD R2, R4, R23, R17 ;  /* 0x0000001704027224 */ /* 0x001fe400078e0211 */
[----:B------:R-:W-:Y:S02]  /*fec0*/  IMAD.MOV.U32 R5, RZ, RZ, 0x1 ;  /* 0x00000001ff057424 */ /* 0x000fe400078e00ff */
[----:B------:R-:W-:Y:S01]  /*fed0*/  @P0 IMAD R22, R14, R12, R3 ;  /* 0x0000000c0e160224 */ /* 0x000fe200078e0203 */
[----:B------:R-:W-:-:S03]  /*fee0*/  LOP3.LUT R3, R10, R9, RZ, 0xc0, !PT ;  /* 0x000000090a037212 */ /* 0x000fc600078ec0ff */
[----:B------:R-:W-:Y:S02]  /*fef0*/  IMAD R7, R7, R27, R22 ;  /* 0x0000001b07077224 */ /* 0x000fe400078e0216 */
[----:B------:R-:W-:Y:S01]  /*ff00*/  IMAD R4, R2, R20, R3 ;  /* 0x0000001402047224 */ /* 0x000fe200078e0203 */
[----:B------:R-:W-:-:S04]  /*ff10*/  PRMT R2, R5, 0x7610, R2 ;  /* 0x0000761005027816 */ /* 0x000fc80000000002 */
[----:B------:R-:W-:Y:S02]  /*ff20*/  SEL R12, R4, R7, !P0 ;  /* 0x00000007040c7207 */ /* 0x000fe40004000000 */
[----:B------:R-:W-:-:S07]  /*ff30*/  SEL R7, R7, R4, !P0 ;  /* 0x0000000407077207 */ /* 0x000fce0004000000 */
.L_x_349:
[----:B------:R-:W-:-:S08]  /*ff40*/  NOP ;  /* 0x0000000000007918 */ /* 0x000fd00000000000 */
[----:B------:R-:W0:-:S00]  /*ff50*/  USETMAXREG.DEALLOC.CTAPOOL 0x28 ;  /* 0x00000028000079c8 */ /* 0x000e0000080e0500 */
[----:B0-----:R-:W-:-:S13]  /*ff60*/  ISETP.NE.AND P0, PT, R0, RZ, PT ;  /* 0x000000ff0000720c */ /* 0x001fda0003f05270 */
[----:B------:R-:W-:Y:S05]  /*ff70*/  @P0 EXIT ;  /* 0x000000000000094d */ /* 0x000fea0003800000 */
[----:B------:R-:W-:Y:S01]  /*ff80*/  LOP3.LUT P0, RZ, R2, 0xff, RZ, 0xc0, !PT ;  /* 0x000000ff02ff7812 */ /* 0x000fe2000780c0ff */
[----:B------:R-:W-:Y:S02]  /*ff90*/  IMAD.MOV.U32 R8, RZ, RZ, 0x1 ;  /* 0x00000001ff087424 */ /* 0x000fe400078e00ff */
[----:B------:R-:W-:-:S10]  /*ffa0*/  IMAD.MOV.U32 R0, RZ, RZ, RZ ;  /* 0x000000ffff007224 */ /* 0x000fd400078e00ff */
[----:B------:R-:W-:Y:S05]  /*ffb0*/  @!P0 BRA `(.L_x_352) ;  /* 0x0000000c00748947 */ /* 0x000fea0003800000 */
[----:B------:R-:W0:Y:S01]  /*ffc0*/  LDC R0, c[0x0][0x28c] ;  /* 0x0000a300ff007b82 */ /* 0x000e220000000800 */
[----:B------:R-:W1:Y:S01]  /*ffd0*/  S2R R4, SR_TID.X ;  /* 0x0000000000047919 */ /* 0x000e620000002100 */
[----:B------:R-:W-:Y:S01]  /*ffe0*/  ULDC UR5, c[0x0][0x658] ;  /* 0x0001960000057ab9 */ /* 0x000fe20000000800 */
[----:B------:R-:W-:Y:S01]  /*fff0*/  UMOV UR7, 0xffffffff ;  /* 0xffffffff00077882 */ /* 0x000fe20000000000 */
[----:B------:R-:W-:Y:S01]  /*10000*/  ULDC UR6, c[0x0][0xc] ;  /* 0x0000030000067ab9 */ /* 0x000fe20000000800 */
[----:B------:R-:W-:Y:S01]  /*10010*/  USHF.L.U32 UR9, UR7, UR5, URZ ;  /* 0x0000000507097299 */ /* 0x000fe2000800063f */
[----:B------:R-:W-:Y:S01]  /*10020*/  BSSY B0, `(.L_x_352) ;  /* 0x00000d6000007945 */ /* 0x000fe20003800000 */
[----:B------:R-:W-:Y:S01]  /*10030*/  UMOV UR8, 0x1 ;  /* 0x0000000100087882 */ /* 0x000fe20000000000 */
[----:B------:R-:W-:Y:S01]  /*10040*/  ULDC UR7, c[0x0][0x10] ;  /* 0x0000040000077ab9 */ /* 0x000fe20000000800 */
[----:B------:R-:W-:Y:S01]  /*10050*/  USHF.L.U32 UR5, UR8, UR5, URZ ;  /* 0x0000000508057299 */ /* 0x000fe2000800063f */
[----:B------:R-:W-:Y:S01]  /*10060*/  IMAD.MOV.U32 R10, RZ, RZ, 0x1 ;  /* 0x00000001ff0a7424 */ /* 0x000fe200078e00ff */
[----:B------:R-:W-:Y:S01]  /*10070*/  UIMAD.WIDE.U32 UR6, UR6, UR7, URZ ;  /* 0x00000007060672a5 */ /* 0x000fe2000f8e003f */
[----:B------:R-:W-:Y:S01]  /*10080*/  LOP3.LUT R13, R16, 0x2, RZ, 0xfc, !PT ;  /* 0x00000002100d7812 */ /* 0x000fe200078efcff */
[----:B------:R-:W-:Y:S01]  /*10090*/  ULDC UR8, c[0x0][0x14] ;  /* 0x0000050000087ab9 */ /* 0x000fe20000000800 */
[----:B------:R-:W-:Y:S01]  /*100a0*/  IMAD.MOV.U32 R8, RZ, RZ, 0x1 ;  /* 0x00000001ff087424 */ /* 0x000fe200078e00ff */
[----:B------:R-:W-:-:S02]  /*100b0*/  UIMAD.WIDE.U32 UR30, UR6, UR8, URZ ;  /* 0x00000008061e72a5 */ /* 0x000fc4000f8e003f */
[----:B------:R-:W-:Y:S01]  /*100c0*/  UIMAD UR7, UR7, UR8, URZ ;  /* 0x00000008070772a4 */ /* 0x000fe2000f8e023f */
[----:B------:R-:W-:Y:S01]  /*100d0*/  ULDC UR4, c[0x0][0x600] ;  /* 0x0001800000047ab9 */ /* 0x000fe20000000800 */
[----:B------:R-:W-:Y:S02]  /*100e0*/  ULOP3.LUT UR6, URZ, UR9, URZ, 0x33, !UPT ;  /* 0x000000093f067292 */ /* 0x000fe4000f8e333f */
[----:B------:R-:W-:Y:S01]  /*100f0*/  UIADD3 UR4, UR4, -0x1, URZ ;  /* 0xffffffff04047890 */ /* 0x000fe2000fffe03f */
[----:B0-----:R-:W-:Y:S01]  /*10100*/  VIADD R0, R0, 0x7f ;  /* 0x0000007f00007836 */ /* 0x001fe20000000000 */
[----:B------:R-:W-:Y:S01]  /*10110*/  UIADD3 UR7, UR31, UR7, URZ ;  /* 0x000000071f077290 */ /* 0x000fe2000fffe03f */
[----:B------:R-:W-:-:S03]  /*10120*/  ULDC.64 UR38, c[0x0][0x198] ;  /* 0x0000660000267ab9 */ /* 0x000fc60000000a00 */
[----:B------:R-:W-:-:S04]  /*10130*/  SHF.R.S32.HI R3, RZ, 0x1f, R0 ;  /* 0x0000001fff037819 */ /* 0x000fc80000011400 */
[----:B------:R-:W-:Y:S01]  /*10140*/  LEA.HI R3, R3, R0, RZ, 0x7 ;  /* 0x0000000003037211 */ /* 0x000fe200078f38ff */
[----:B------:R-:W-:Y:S01]  /*10150*/  IMAD.MOV.U32 R0, RZ, RZ, RZ ;  /* 0x000000ffff007224 */ /* 0x000fe200078e00ff */
[C---:B-1----:R-:W-:Y:S02]  /*10160*/  LOP3.LUT P2, RZ, R4.reuse, 0x7f, RZ, 0xc0, !PT ;  /* 0x0000007f04ff7812 */ /* 0x042fe4000784c0ff */
[----:B------:R-:W-:Y:S02]  /*10170*/  SHF.R.S32.HI R11, RZ, 0x7, R3 ;  /* 0x00000007ff0b7819 */ /* 0x000fe40000011403 */
[----:B------:R-:W-:-:S03]  /*10180*/  LOP3.LUT P0, RZ, R4, 0x1f, RZ, 0xc0, !PT ;  /* 0x0000001f04ff7812 */ /* 0x000fc6000780c0ff */
[----:B------:R-:W-:Y:S01]  /*10190*/  VIADD R9, R11, 0x1 ;  /* 0x000000010b097836 */ /* 0x000fe20000000000 */
[----:B------:R-:W-:-:S13]  /*101a0*/  PLOP3.LUT P0, PT, P0, P2, PT, 0x8a, 0x0 ;  /* 0x000000000000781c */ /* 0x000fda0000705172 */
.L_x_364:
[----:B------:R-:W-:-:S03]  /*101b0*/  UMOV UR8, 0xffffffff ;  /* 0xffffffff00087882 */ /* 0x000fc60000000000 */
[----:B------:R-:W-:Y:S05]  /*101c0*/  BRA.DIV UR8, `(.L_x_353) ;  /* 0x0000000e08947947 */ /* 0x000fea000b800000 */
[----:B------:R-:W-:-:S13]  /*101d0*/  ELECT P6, URZ, PT ;  /* 0x00000000003f782f */ /* 0x000fda00038c0000 */
.L_x_373:
[----:B------:R-:W0:Y:S01]  /*101e0*/  LDC R2, c[0x0][0x28c] ;  /* 0x0000a300ff027b82 */ /* 0x000e220000000800 */
[----:B------:R-:W-:Y:S01]  /*101f0*/  BSSY B1, `(.L_x_354) ;  /* 0x0000043000017945 */ /* 0x000fe20003800000 */
[----:B0-----:R-:W-:-:S13]  /*10200*/  ISETP.LT.OR P6, PT, R2, 0x1, !P6 ;  /* 0x000000010200780c */ /* 0x001fda00077c1670 */
[----:B------:R-:W-:Y:S05]  /*10210*/  @P6 BRA `(.L_x_355) ;  /* 0x0000000400006947 */ /* 0x000fea0003800000 */
[----:B------:R-:W-:Y:S02]  /*10220*/  IMAD R14, R7, 0xc0, RZ ;  /* 0x000000c0070e7824 */ /* 0x000fe400078e02ff */
[----:B------:R-:W-:Y:S02]  /*10230*/  IMAD R15, R12, 0xa0, RZ ;  /* 0x000000a00c0f7824 */ /* 0x000fe400078e02ff */
[----:B------:R-:W-:Y:S02]  /*10240*/  IMAD.MOV.U32 R20, RZ, RZ, RZ ;  /* 0x000000ffff147224 */ /* 0x000fe400078e00ff */
[----:B------:R-:W-:Y:S02]  /*10250*/  IMAD.MOV.U32 R2, RZ, RZ, R9 ;  /* 0x000000ffff027224 */ /* 0x000fe400078e0009 */
[----:B------:R-:W-:Y:S02]  /*10260*/  IMAD.MOV.U32 R3, RZ, RZ, R8 ;  /* 0x000000ffff037224 */ /* 0x000fe400078e0008 */
[----:B------:R-:W-:-:S07]  /*10270*/  IMAD.MOV.U32 R4, RZ, RZ, R0 ;  /* 0x000000ffff047224 */ /* 0x000fce00078e0000 */
.L_x_359:
[----:B------:R-:W0:Y:S01]  /*10280*/  S2R R12, SR_CgaCtaId ;  /* 0x00000000000c7919 */ /* 0x000e220000008800 */
[----:B------:R-:W-:Y:S01]  /*10290*/  MOV R5, 0x400 ;  /* 0x0000040000057802 */ /* 0x000fe20000000f00 */
[----:B------:R-:W1:Y:S03]  /*102a0*/  @!P2 LDC R7, c[0x0][0x500] ;  /* 0x00014000ff07ab82 */ /* 0x000e660000000800 */
[----:B0-----:R-:W-:Y:S02]  /*102b0*/  LEA R17, R12, R5, 0x18 ;  /* 0x000000050c117211 */ /* 0x001fe400078ec0ff */
[----:B------:R-:W-:-:S03]  /*102c0*/  SHF.L.U32 R5, R3, 0x1f, RZ ;  /* 0x0000001f03057819 */ /* 0x000fc600000006ff */
[----:B------:R-:W-:-:S04]  /*102d0*/  IMAD R12, R4, 0x8, R17 ;  /* 0x00000008040c7824 */ /* 0x000fc800078e0211 */
[----:B------:R-:W0:Y:S02]  /*102e0*/  SYNCS.PHASECHK.TRANS64.TRYWAIT P1, [R12+URZ+0x10], R5 ;  /* 0x000010050c0075a7 */ /* 0x000e24000802017f */
[----:B01----:R-:W-:Y:S05]  /*102f0*/  @!P1 BRA `(.L_x_356) ;  /* 0x0000000c00689947 */ /* 0x003fea0003800000 */
.L_x_374:
[----:B0-----:R-:W-:Y:S01]  /*10300*/  PRMT R5, R13, 0x9910, RZ ;  /* 0x000099100d057816 */ /* 0x001fe200000000ff */
[----:B------:R0:W-:Y:S03]  /*10310*/  @!P2 SYNCS.ARRIVE.TRANS64 RZ, [R12+URZ], R7 ;  /* 0x000000070cffa9a7 */ /* 0x0001e6000800003f */
[----:B------:R-:W-:-:S13]  /*10320*/  ISETP.NE.AND P1, PT, R5, 0x2, PT ;  /* 0x000000020500780c */ /* 0x000fda0003f25270 */
[----:B0-----:R-:W-:Y:S05]  /*10330*/  @P1 BRA `(.L_x_357) ;  /* 0x0000000000041947 */ /* 0x001fea0003800000 */
[----:B------:R-:W-:Y:S01]  /*10340*/  BPT.TRAP 0x1 ;  /* 0x000000040000795c */ /* 0x000fe20000300000 */
.L_x_357:
[----:B------:R-:W-:Y:S05]  /*10350*/  @P0 BRA `(.L_x_358) ;  /* 0x0000000000040947 */ /* 0x000fea0003800000 */
[----:B------:R-:W-:Y:S01]  /*10360*/  BPT.TRAP 0x1 ;  /* 0x000000040000795c */ /* 0x000fe20000300000 */
.L_x_358:
[--C-:B------:R-:W-:Y:S01]  /*10370*/  IMAD R5, R4, 0xc000, R17.reuse ;  /* 0x0000c00004057824 */ /* 0x100fe200078e0211 */
[----:B------:R-:W-:Y:S01]  /*10380*/  R2UR UR34, R20 ;  /* 0x00000000142272ca */ /* 0x000fe200000e0000 */
[----:B------:R-:W-:Y:S01]  /*10390*/  IMAD R17, R4, 0xa000, R17 ;  /* 0x0000a00004117824 */ /* 0x000fe200078e0211 */
[----:B------:R-:W-:Y:S01]  /*103a0*/  R2UR UR33, R12 ;  /* 0x000000000c2172ca */ /* 0x000fe200000e0000 */
[----:B------:R-:W-:Y:S01]  /*103b0*/  VIADD R2, R2, 0xffffffff ;  /* 0xffffffff02027836 */ /* 0x000fe20000000000 */
[----:B------:R-:W-:Y:S01]  /*103c0*/  R2UR UR24, R5 ;  /* 0x00000000051872ca */ /* 0x000fe200000e0000 */
[----:B------:R-:W-:Y:S01]  /*103d0*/  UIADD3 UR14, UP0, UR38, 0xf0, URZ ;  /* 0x000000f0260e7890 */ /* 0x000fe2000ff1e03f */
[----:B------:R-:W-:Y:S01]  /*103e0*/  R2UR UR8, R17 ;  /* 0x00000000110872ca */ /* 0x000fe200000e0000 */
[----:B------:R-:W-:Y:S01]  /*103f0*/  UIADD3 UR40, UP1, UR38, 0x1f0, URZ ;  /* 0x000001f026287890 */ /* 0x000fe2000ff3e03f */
[----:B------:R-:W-:Y:S01]  /*10400*/  R2UR UR36, R6 ;  /* 0x00000000062472ca */ /* 0x000fe200000e0000 */
[----:B------:R-:W-:Y:S01]  /*10410*/  UIADD3.X UR15, URZ, UR39, URZ, UP0, !UPT ;  /* 0x000000273f0f7290 */ /* 0x000fe200087fe43f */
[----:B------:R-:W-:Y:S01]  /*10420*/  R2UR UR35, R14 ;  /* 0x000000000e2372ca */ /* 0x000fe200000e0000 */
[----:B------:R-:W-:Y:S01]  /*10430*/  UIADD3.X UR41, URZ, UR39, URZ, UP1, !UPT ;  /* 0x000000273f297290 */ /* 0x000fe20008ffe43f */
[----:B------:R-:W-:Y:S01]  /*10440*/  R2UR UR19, R15 ;  /* 0x000000000f1372ca */ /* 0x000fe200000e0000 */
[----:B------:R-:W-:Y:S01]  /*10450*/  UIADD3 UR26, UR34, 0x40, URZ ;  /* 0x00000040221a7890 */ /* 0x000fe2000fffe03f */
[----:B------:R-:W-:Y:S01]  /*10460*/  ISETP.GT.AND P3, PT, R2, 0x1, PT ;  /* 0x000000010200780c */ /* 0x000fe20003f64270 */
[----:B------:R-:W-:Y:S01]  /*10470*/  VIADD R4, R4, 0x1 ;  /* 0x0000000104047836 */ /* 0x000fe20000000000 */
[----:B------:R-:W-:Y:S01]  /*10480*/  UMOV UR22, 0x0 ;  /* 0x0000000000167882 */ /* 0x000fe20000000000 */
[----:B------:R-:W-:Y:S01]  /*10490*/  UIADD3 UR32, UR24, 0x100, URZ ;  /* 0x0000010018207890 */ /* 0x000fe2000fffe03f */
[----:B------:R-:W-:Y:S01]  /*104a0*/  VIADD R20, R20, 0x80 ;  /* 0x0000008014147836 */ /* 0x000fe20000000000 */
[----:B------:R-:W-:Y:S01]  /*104b0*/  UIADD3 UR24, UR24, 0x6100, URZ ;  /* 0x0000610018187890 */ /* 0x000fe2000fffe03f */
[----:B------:R-:W-:Y:S01]  /*104c0*/  ISETP.NE.AND P1, PT, R4, 0x2, PT ;  /* 0x000000020400780c */ /* 0x000fe20003f25270 */
[----:B------:R-:W-:-:S02]  /*104d0*/  UIADD3 UR16, UR8, 0x18100, URZ ;  /* 0x0001810008107890 */ /* 0x000fc4000fffe03f */
[----:B------:R-:W-:Y:S01]  /*104e0*/  UIADD3 UR8, UR8, 0x1d100, URZ ;  /* 0x0001d10008087890 */ /* 0x000fe2000fffe03f */
[----:B------:R-:W-:Y:S01]  /*104f0*/  SEL R12, RZ, 0x1, P1 ;  /* 0x00000001ff0c7807 */ /* 0x000fe20000800000 */
[----:B------:R-:W-:Y:S01]  /*10500*/  UMOV UR23, 0x10000000 ;  /* 0x1000000000177882 */ /* 0x000fe20000000000 */
[----:B------:R-:W-:Y:S01]  /*10510*/  UMOV UR25, UR33 ;  /* 0x0000002100197c82 */ /* 0x000fe20008000000 */
[----:B------:R-:W-:Y:S01]  /*10520*/  UMOV UR28, UR36 ;  /* 0x00000024001c7c82 */ /* 0x000fe20008000000 */
[----:B------:R-:W-:Y:S01]  /*10530*/  UMOV UR27, UR35 ;  /* 0x00000023001b7c82 */ /* 0x000fe20008000000 */
[----:B------:R-:W-:Y:S01]  /*10540*/  UMOV UR17, UR33 ;  /* 0x0000002100117c82 */ /* 0x000fe20008000000 */
[----:B------:R-:W-:Y:S01]  /*10550*/  UMOV UR18, UR34 ;  /* 0x0000002200127c82 */ /* 0x000fe20008000000 */
[----:B------:R-:W-:Y:S01]  /*10560*/  UMOV UR20, UR36 ;  /* 0x0000002400147c82 */ /* 0x000fe20008000000 */
[----:B------:R0:W-:Y:S01]  /*10570*/  UTMALDG.3D [UR32], [UR14], desc[UR22] ;  /* 0x000016200e0075b4 */ /* 0x0001e20008011000 */
[----:B------:R-:W-:Y:S01]  /*10580*/  UMOV UR9, UR33 ;  /* 0x0000002100097c82 */ /* 0x000fe20008000000 */
[----:B------:R-:W-:Y:S01]  /*10590*/  UMOV UR11, UR19 ;  /* 0x00000013000b7c82 */ /* 0x000fe20008000000 */
[----:B------:R-:W-:Y:S01]  /*105a0*/  UMOV UR12, UR36 ;  /* 0x00000024000c7c82 */ /* 0x000fe20008000000 */
[----:B------:R-:W-:Y:S01]  /*105b0*/  UMOV UR10, UR26 ;  /* 0x0000001a000a7c82 */ /* 0x000fe20008000000 */
[----:B------:R-:W-:-:S02]  /*105c0*/  LOP3.LUT R3, R3, R12, RZ, 0x3c, !PT ;  /* 0x0000000c03037212 */ /* 0x000fc400078e3cff */
[----:B------:R-:W-:Y:S01]  /*105d0*/  SEL R4, R4, RZ, P1 ;  /* 0x000000ff04047207 */ /* 0x000fe20000800000 */
[----:B------:R0:W-:Y:S01]  /*105e0*/  UTMALDG.3D [UR24], [UR14], desc[UR22] ;  /* 0x000016180e0075b4 */ /* 0x0001e20008011000 */
[----:B------:R0:W-:Y:S01]  /*105f0*/  UTMALDG.3D [UR16], [UR40], desc[UR22] ;  /* 0x00001610280075b4 */ /* 0x0001e20008011000 */
[----:B------:R0:W-:Y:S02]  /*10600*/  UTMALDG.3D [UR8], [UR40], desc[UR22] ;  /* 0x00001608280075b4 */ /* 0x0001e40008011000 */
[----:B0-----:R-:W-:Y:S05]  /*10610*/  @P3 BRA `(.L_x_359) ;  /* 0xfffffffc00183947 */ /* 0x001fea000383ffff */
.L_x_355:
[----:B------:R-:W-:Y:S05]  /*10620*/  BSYNC B1 ;  /* 0x0000000000017941 */ /* 0x000fea0003800000 */
.L_x_354:
[----:B------:R-:W-:Y:S01]  /*10630*/  LOP3.LUT P3, RZ, R10, 0xff, RZ, 0xc0, !PT ;  /* 0x000000ff0aff7812 */ /* 0x000fe2000786c0ff */
[----:B------:R-:W-:Y:S01]  /*10640*/  IMAD.IADD R0, R11, 0x1, R0 ;  /* 0x000000010b007824 */ /* 0x000fe200078e0200 */
[----:B------:R-:W-:Y:S01]  /*10650*/  IADD3 R19, P4, R19, UR30, RZ ;  /* 0x0000001e13137c10 */ /* 0x000fe2000ff9e0ff */
[----:B------:R-:W-:Y:S01]  /*10660*/  ULDC.64 UR8, c[0x0][0x650] ;  /* 0x0001940000087ab9 */ /* 0x000fe20000000a00 */
[----:B------:R-:W-:Y:S01]  /*10670*/  BSSY B1, `(.L_x_360) ;  /* 0x000006e000017945 */ /* 0x000fe20003800000 */
[----:B------:R-:W-:Y:S01]  /*10680*/  IMAD.MOV.U32 R7, RZ, RZ, -0x1 ;  /* 0xffffffffff077424 */ /* 0x000fe200078e00ff */
[----:B------:R-:W-:Y:S01]  /*10690*/  ISETP.GT.U32.AND P1, PT, R0, 0x1, PT ;  /* 0x000000010000780c */ /* 0x000fe20003f24070 */
[----:B------:R-:W-:Y:S01]  /*106a0*/  IMAD.MOV.U32 R12, RZ, RZ, -0x1 ;  /* 0xffffffffff0c7424 */ /* 0x000fe200078e00ff */
[----:B------:R-:W-:Y:S01]  /*106b0*/  SHF.R.U32.HI R2, RZ, 0x1, R0 ;  /* 0x00000001ff027819 */ /* 0x000fe20000011600 */
[----:B------:R-:W-:Y:S01]  /*106c0*/  IMAD.MOV.U32 R6, RZ, RZ, -0x1 ;  /* 0xffffffffff067424 */ /* 0x000fe200078e00ff */
[----:B------:R-:W-:-:S02]  /*106d0*/  ISETP.LT.U32.AND P1, PT, R11, 0x2, P1 ;  /* 0x000000020b00780c */ /* 0x000fc40000f21070 */
[----:B------:R-:W-:Y:S01]  /*106e0*/  IADD3.X R18, R18, UR7, RZ, P4, !PT ;  /* 0x0000000712127c10 */ /* 0x000fe2000a7fe4ff */
[----:B------:R-:W0:Y:S01]  /*106f0*/  @P3 S2R R4, SR_CgaCtaId ;  /* 0x0000000000043919 */ /* 0x000e220000008800 */
[----:B------:R-:W-:Y:S02]  /*10700*/  @P3 MOV R3, 0x400 ;  /* 0x0000040000033802 */ /* 0x000fe40000000f00 */
[----:B------:R-:W-:Y:S02]  /*10710*/  ISETP.GE.U32.AND P4, PT, R19, UR8, PT ;  /* 0x0000000813007c0c */ /* 0x000fe4000bf86070 */
[----:B------:R-:W-:Y:S02]  /*10720*/  LOP3.LUT R2, R2, 0x1, RZ, 0xc0, !PT ;  /* 0x0000000102027812 */ /* 0x000fe400078ec0ff */
[----:B------:R-:W-:Y:S02]  /*10730*/  LOP3.LUT R0, R0, 0x1, RZ, 0xc0, !PT ;  /* 0x0000000100007812 */ /* 0x000fe400078ec0ff */
[----:B------:R-:W-:-:S02]  /*10740*/  PRMT R10, RZ, 0x7610, R10 ;  /* 0x00007610ff0a7816 */ /* 0x000fc4000000000a */
[----:B0-----:R-:W-:-:S04]  /*10750*/  @P3 LEA R3, R4, R3, 0x18 ;  /* 0x0000000304033211 */ /* 0x001fc800078ec0ff */
[----:B------:R0:W-:Y:S01]  /*10760*/  @P3 SYNCS.ARRIVE.TRANS64.A1T0 RZ, [R3+URZ+0x38], RZ ;  /* 0x000038ff03ff39a7 */ /* 0x0001e2000810003f */
[----:B------:R-:W-:-:S04]  /*10770*/  ISETP.NE.U32.AND P3, PT, R2, 0x1, PT ;  /* 0x000000010200780c */ /* 0x000fc80003f65070 */
[----:B------:R-:W-:Y:S02]  /*10780*/  ISETP.GT.U32.AND P3, PT, R11, 0x1, !P3 ;  /* 0x000000010b00780c */ /* 0x000fe40005f64070 */
[----:B0-----:R-:W-:Y:S02]  /*10790*/  SEL R3, RZ, 0x1, !P1 ;  /* 0x00000001ff037807 */ /* 0x001fe40004800000 */
[----:B------:R-:W-:Y:S02]  /*107a0*/  ISETP.GE.U32.AND.EX P1, PT, R18, UR9, PT, P4 ;  /* 0x0000000912007c0c */ /* 0x000fe4000bf26140 */
[----:B------:R-:W-:-:S04]  /*107b0*/  SEL R2, RZ, 0x1, !P3 ;  /* 0x00000001ff027807 */ /* 0x000fc80005800000 */
[----:B------:R-:W-:Y:S02]  /*107c0*/  LOP3.LUT R8, R2, R8, R3, 0x96, !PT ;  /* 0x0000000802087212 */ /* 0x000fe400078e9603 */
[----:B------:R-:W-:-:S05]  /*107d0*/  PRMT R2, RZ, 0x7610, R2 ;  /* 0x00007610ff027816 */ /* 0x000fca0000000002 */
[----:B------:R-:W-:Y:S05]  /*107e0*/  @P1 BRA `(.L_x_361) ;  /* 0x0000000400581947 */ /* 0x000fea0003800000 */
[----:B------:R-:W-:Y:S01]  /*107f0*/  ULDC.64 UR8, c[0x0][0x628] ;  /* 0x00018a0000087ab9 */ /* 0x000fe20000000a00 */
[----:B------:R-:W0:Y:S01]  /*10800*/  S2R R14, SR_CTAID.X ;  /* 0x00000000000e7919 */ /* 0x000e220000002500 */
[----:B------:R-:W-:Y:S01]  /*10810*/  ISETP.NE.U32.AND P1, PT, RZ, UR8, PT ;  /* 0x00000008ff007c0c */ /* 0x000fe2000bf25070 */
[----:B------:R-:W-:Y:S01]  /*10820*/  ULDC UR11, c[0x0][0x630] ;  /* 0x00018c00000b7ab9 */ /* 0x000fe20000000800 */
[----:B------:R-:W-:Y:S01]  /*10830*/  IMAD.MOV.U32 R2, RZ, RZ, R19 ;  /* 0x000000ffff027224 */ /* 0x000fe200078e0013 */
[----:B------:R-:W1:Y:S01]  /*10840*/  S2R R12, SR_CTAID.Y ;  /* 0x00000000000c7919 */ /* 0x000e620000002600 */
[----:B------:R-:W-:Y:S01]  /*10850*/  ISETP.NE.AND.EX P1, PT, RZ, UR9, PT, P1 ;  /* 0x00000009ff007c0c */ /* 0x000fe2000bf25310 */
[----:B------:R-:W-:-:S12]  /*10860*/  IMAD.MOV.U32 R3, RZ, RZ, R18 ;  /* 0x000000ffff037224 */ /* 0x000fd800078e0012 */
[----:B------:R-:W-:Y:S05]  /*10870*/  @!P1 BRA `(.L_x_362) ;  /* 0x0000000000289947 */ /* 0x000fea0003800000 */
[----:B------:R-:W-:Y:S02]  /*10880*/  ULDC UR10, c[0x0][0x634] ;  /* 0x00018d00000a7ab9 */ /* 0x000fe40000000800 */
[----:B------:R-:W-:-:S05]  /*10890*/  IADD3 R7, P1, R19, UR10, RZ ;  /* 0x0000000a13077c10 */ /* 0x000fca000ff3e0ff */
[----:B------:R-:W-:-:S04]  /*108a0*/  IMAD.X R15, RZ, RZ, R18, P1 ;  /* 0x000000ffff0f7224 */ /* 0x000fc800008e0612 */
[----:B------:R-:W-:-:S04]  /*108b0*/  IMAD.WIDE.U32 R4, R15, UR8, RZ ;  /* 0x000000080f047c25 */ /* 0x000fc8000f8e00ff */
[----:B------:R-:W-:-:S04]  /*108c0*/  IMAD.WIDE.U32 R4, P1, R7, UR9, R4 ;  /* 0x0000000907047c25 */ /* 0x000fc8000f820004 */
[----:B------:R-:W-:-:S04]  /*108d0*/  IMAD.WIDE.U32 R6, R7, UR8, RZ ;  /* 0x0000000807067c25 */ /* 0x000fc8000f8e00ff */
[----:B------:R-:W-:Y:S01]  /*108e0*/  IMAD.X R3, RZ, RZ, RZ, P1 ;  /* 0x000000ffff037224 */ /* 0x000fe200008e06ff */
[----:B------:R-:W-:Y:S01]  /*108f0*/  IADD3 RZ, P1, R7, R4, RZ ;  /* 0x0000000407ff7210 */ /* 0x000fe20007f3e0ff */
[----:B------:R-:W-:-:S04]  /*10900*/  IMAD.MOV.U32 R2, RZ, RZ, R5 ;  /* 0x000000ffff027224 */ /* 0x000fc800078e0005 */
[----:B------:R-:W-:-:S08]  /*10910*/  IMAD.WIDE.U32.X R2, R15, UR9, R2, P1 ;  /* 0x000000090f027c25 */ /* 0x000fd000088e0402 */
.L_x_362:
[--C-:B------:R-:W-:Y:S01]  /*10920*/  SHF.R.U64 R6, R2, UR11, R3.reuse ;  /* 0x0000000b02067c19 */ /* 0x100fe20008001203 */
[----:B------:R-:W-:Y:S01]  /*10930*/  ULDC.64 UR8, c[0x0][0x620] ;  /* 0x0001880000087ab9 */ /* 0x000fe20000000a00 */
[----:B------:R-:W-:Y:S01]  /*10940*/  SHF.R.U32.HI R2, RZ, UR11, R3 ;  /* 0x0000000bff027c19 */ /* 0x000fe20008011603 */
[----:B------:R-:W-:Y:S01]  /*10950*/  IMAD.MOV.U32 R3, RZ, RZ, R18 ;  /* 0x000000ffff037224 */ /* 0x000fe200078e0012 */
[----:B------:R-:W-:Y:S01]  /*10960*/  IADD3 R5, P1, RZ, -R6, RZ ;  /* 0x80000006ff057210 */ /* 0x000fe20007f3e0ff */
[----:B------:R-:W2:Y:S01]  /*10970*/  LDC R25, c[0x0][0x144] ;  /* 0x00005100ff197b82 */ /* 0x000ea20000000800 */
[----:B0-----:R-:W-:Y:S01]  /*10980*/  I2FP.F32.U32 R7, R14 ;  /* 0x0000000e00077245 */ /* 0x001fe20000201000 */
[----:B------:R-:W-:Y:S01]  /*10990*/  ULDC.64 UR12, c[0x0][0x640] ;  /* 0x00019000000c7ab9 */ /* 0x000fe20000000a00 */
[----:B------:R-:W-:Y:S01]  /*109a0*/  ULDC UR10, c[0x0][0x608] ;  /* 0x00018200000a7ab9 */ /* 0x000fe20000000800 */
[----:B------:R-:W-:Y:S01]  /*109b0*/  IMAD.X R2, RZ, RZ, ~R2, P1 ;  /* 0x000000ffff027224 */ /* 0x000fe200008e0e02 */
[----:B------:R-:W-:-:S03]  /*109c0*/  ISETP.NE.U32.AND P1, PT, RZ, UR12, PT ;  /* 0x0000000cff007c0c */ /* 0x000fc6000bf25070 */
[----:B------:R-:W-:Y:S01]  /*109d0*/  IMAD R4, R2, UR8, RZ ;  /* 0x0000000802047c24 */ /* 0x000fe2000f8e02ff */
[----:B------:R-:W0:Y:S01]  /*109e0*/  LDC R17, c[0x0][0x148] ;  /* 0x00005200ff117b82 */ /* 0x000e220000000800 */
[----:B------:R-:W-:Y:S01]  /*109f0*/  IMAD.MOV.U32 R2, RZ, RZ, R19 ;  /* 0x000000ffff027224 */ /* 0x000fe200078e0013 */
[----:B------:R-:W-:-:S03]  /*10a00*/  ISETP.NE.AND.EX P1, PT, RZ, UR13, PT, P1 ;  /* 0x0000000dff007c0c */ /* 0x000fc6000bf25310 */
[----:B------:R-:W-:Y:S01]  /*10a10*/  IMAD.WIDE.U32 R2, R5, UR8, R2 ;  /* 0x0000000805027c25 */ /* 0x000fe2000f8e0002 */
[----:B------:R-:W-:-:S03]  /*10a20*/  ULDC UR8, c[0x0][0x150] ;  /* 0x0000540000087ab9 */ /* 0x000fc60000000800 */
[----:B------:R-:W-:Y:S02]  /*10a30*/  IMAD R5, R5, UR9, R4 ;  /* 0x0000000905057c24 */ /* 0x000fe4000f8e0204 */
[----:B------:R-:W-:Y:S01]  /*10a40*/  FMUL R4, R7, UR8 ;  /* 0x0000000807047c20 */ /* 0x000fe20008400000 */
[----:B------:R-:W-:Y:S01]  /*10a50*/  ULDC UR8, c[0x0][0x618] ;  /* 0x0001860000087ab9 */ /* 0x000fe20000000800 */
[----:B------:R-:W-:Y:S01]  /*10a60*/  ULDC UR9, c[0x0][0x154] ;  /* 0x0000550000097ab9 */ /* 0x000fe20000000800 */
[----:B------:R-:W-:-:S03]  /*10a70*/  IMAD.IADD R3, R3, 0x1, R5 ;  /* 0x0000000103037824 */ /* 0x000fc600078e0205 */
[----:B------:R-:W3:Y:S02]  /*10a80*/  F2I.U32.TRUNC.NTZ R4, R4 ;  /* 0x0000000400047305 */ /* 0x000ee4000020f000 */
[----:B------:R-:W-:Y:S02]  /*10a90*/  SHF.R.U64 R7, R2, UR8, R3 ;  /* 0x0000000802077c19 */ /* 0x000fe40008001203 */
[----:B-1----:R-:W-:-:S05]  /*10aa0*/  I2FP.F32.U32 R2, R12 ;  /* 0x0000000c00027245 */ /* 0x002fca0000201000 */
[----:B------:R-:W-:Y:S01]  /*10ab0*/  FMUL R21, R2, UR9 ;  /* 0x0000000902157c20 */ /* 0x000fe20008400000 */
[----:B------:R-:W-:Y:S01]  /*10ac0*/  SHF.R.U32.HI R2, RZ, UR8, R3 ;  /* 0x00000008ff027c19 */ /* 0x000fe20008011603 */
[----:B------:R-:W-:-:S03]  /*10ad0*/  ULDC UR8, c[0x0][0x658] ;  /* 0x0001960000087ab9 */ /* 0x000fc60000000800 */
[--C-:B------:R-:W-:Y:S01]  /*10ae0*/  SHF.R.U64 R20, R7, UR10, R2.reuse ;  /* 0x0000000a07147c19 */ /* 0x100fe20008001202 */
[----:B------:R-:W1:Y:S01]  /*10af0*/  F2I.U32.TRUNC.NTZ R21, R21 ;  /* 0x0000001500157305 */ /* 0x000e62000020f000 */
[----:B------:R-:W-:Y:S01]  /*10b00*/  SHF.R.U32.HI R3, RZ, UR10, R2 ;  /* 0x0000000aff037c19 */ /* 0x000fe20008011602 */
[----:B---3--:R-:W-:-:S03]  /*10b10*/  IMAD.MOV R4, RZ, RZ, -R4 ;  /* 0x000000ffff047224 */ /* 0x008fc600078e0a04 */
[--C-:B------:R-:W-:Y:S01]  /*10b20*/  SHF.R.U64 R15, R20, UR8, R3.reuse ;  /* 0x00000008140f7c19 */ /* 0x100fe20008001203 */
[----:B--2---:R-:W-:Y:S01]  /*10b30*/  IMAD R14, R25, R4, R14 ;  /* 0x00000004190e7224 */ /* 0x004fe200078e020e */
[----:B------:R-:W-:-:S03]  /*10b40*/  SHF.R.U32.HI R23, RZ, UR8, R3 ;  /* 0x00000008ff177c19 */ /* 0x000fc60008011603 */
[----:B------:R-:W-:Y:S02]  /*10b50*/  IMAD.MOV.U32 R2, RZ, RZ, R15 ;  /* 0x000000ffff027224 */ /* 0x000fe400078e000f */
[----:B------:R-:W-:Y:S01]  /*10b60*/  IMAD.MOV.U32 R3, RZ, RZ, R23 ;  /* 0x000000ffff037224 */ /* 0x000fe200078e0017 */
[----:B------:R-:W-:Y:S06]  /*10b70*/  @!P1 BRA `(.L_x_363) ;  /* 0x0000000000289947 */ /* 0x000fec0003800000 */
[----:B------:R-:W-:Y:S02]  /*10b80*/  ULDC UR8, c[0x0][0x64c] ;  /* 0x0001930000087ab9 */ /* 0x000fe40000000800 */
[----:B------:R-:W-:-:S05]  /*10b90*/  IADD3 R3, P1, R15, UR8, RZ ;  /* 0x000000080f037c10 */ /* 0x000fca000ff3e0ff */
[----:B------:R-:W-:-:S04]  /*10ba0*/  IMAD.X R23, RZ, RZ, R23, P1 ;  /* 0x000000ffff177224 */ /* 0x000fc800008e0617 */
[----:B------:R-:W-:-:S04]  /*10bb0*/  IMAD.WIDE.U32 R4, R23, UR12, RZ ;  /* 0x0000000c17047c25 */ /* 0x000fc8000f8e00ff */
[----:B------:R-:W-:-:S04]  /*10bc0*/  IMAD.WIDE.U32 R4, P1, R3, UR13, R4 ;  /* 0x0000000d03047c25 */ /* 0x000fc8000f820004 */
[----:B------:R-:W-:-:S04]  /*10bd0*/  IMAD.WIDE.U32 R2, R3, UR12, RZ ;  /* 0x0000000c03027c25 */ /* 0x000fc8000f8e00ff */
[----:B------:R-:W-:Y:S01]  /*10be0*/  IMAD.MOV.U32 R2, RZ, RZ, R5 ;  /* 0x000000ffff027224 */ /* 0x000fe200078e0005 */
[----:B------:R-:W-:Y:S01]  /*10bf0*/  IADD3 RZ, P3, R3, R4, RZ ;  /* 0x0000000403ff7210 */ /* 0x000fe20007f7e0ff */
[----:B------:R-:W-:-:S04]  /*10c00*/  IMAD.X R3, RZ, RZ, RZ, P1 ;  /* 0x000000ffff037224 */ /* 0x000fc800008e06ff */
[----:B------:R-:W-:-:S08]  /*10c10*/  IMAD.WIDE.U32.X R2, R23, UR13, R2, P3 ;  /* 0x0000000d17027c25 */ /* 0x000fd000098e0402 */
.L_x_363:
[----:B------:R-:W2:Y:S01]  /*10c20*/  LDC R4, c[0x0][0x65c] ;  /* 0x00019700ff047b82 */ /* 0x000ea20000000800 */
[----:B------:R-:W-:Y:S01]  /*10c30*/  ULDC UR8, c[0x0][0x648] ;  /* 0x0001920000087ab9 */ /* 0x000fe20000000800 */
[----:B------:R-:W-:Y:S01]  /*10c40*/  LOP3.LUT R20, R20, UR6, RZ, 0xc0, !PT ;  /* 0x0000000614147c12 */ /* 0x000fe2000f8ec0ff */
[----:B-1----:R-:W-:Y:S01]  /*10c50*/  IMAD.MOV R21, RZ, RZ, -R21 ;  /* 0x000000ffff157224 */ /* 0x002fe200078e0a15 */
[----:B------:R-:W-:Y:S01]  /*10c60*/  SHF.R.U64 R3, R2, UR8, R3 ;  /* 0x0000000802037c19 */ /* 0x000fe20008001203 */
[----:B------:R-:W-:Y:S01]  /*10c70*/  ULDC UR8, c[0x0][0x638] ;  /* 0x00018e0000087ab9 */ /* 0x000fe20000000800 */
[----:B------:R-:W-:-:S03]  /*10c80*/  ULDC UR9, c[0x0][0x610] ;  /* 0x0001840000097ab9 */ /* 0x000fc60000000800 */
[----:B------:R-:W-:Y:S02]  /*10c90*/  IMAD.MOV R2, RZ, RZ, -R3 ;  /* 0x000000ffff027224 */ /* 0x000fe400078e0a03 */
[----:B------:R-:W-:Y:S02]  /*10ca0*/  IMAD R3, R3, UR5, R20 ;  /* 0x0000000503037c24 */ /* 0x000fe4000f8e0214 */
[----:B------:R-:W-:Y:S01]  /*10cb0*/  IMAD R15, R2, UR8, R15 ;  /* 0x00000008020f7c24 */ /* 0x000fe2000f8e020f */
[----:B------:R-:W-:Y:S01]  /*10cc0*/  ULDC UR8, c[0x0][0x600] ;  /* 0x0001800000087ab9 */ /* 0x000fe20000000800 */
[----:B------:R-:W-:Y:S01]  /*10cd0*/  IMAD.MOV.U32 R2, RZ, RZ, 0x1 ;  /* 0x00000001ff027424 */ /* 0x000fe200078e00ff */
[----:B--2---:R-:W-:Y:S02]  /*10ce0*/  ISETP.NE.AND P1, PT, R4, 0x1, PT ;  /* 0x000000010400780c */ /* 0x004fe40003f25270 */
[----:B------:R-:W-:-:S05]  /*10cf0*/  LOP3.LUT R4, R7, UR4, RZ, 0xc0, !PT ;  /* 0x0000000407047c12 */ /* 0x000fca000f8ec0ff */
[----:B------:R-:W-:-:S06]  /*10d00*/  IMAD R15, R15, UR8, R4 ;  /* 0x000000080f0f7c24 */ /* 0x000fcc000f8e0204 */
[----:B0-----:R-:W-:-:S04]  /*10d10*/  @P1 IMAD R14, R17, R21, R12 ;  /* 0x00000015110e1224 */ /* 0x001fc800078e020c */
[----:B------:R-:W-:-:S05]  /*10d20*/  IMAD R14, R3, UR9, R14 ;  /* 0x00000009030e7c24 */ /* 0x000fca000f8e020e */
[----:B------:R-:W-:Y:S02]  /*10d30*/  SEL R12, R15, R14, !P1 ;  /* 0x0000000e0f0c7207 */ /* 0x000fe40004800000 */
[----:B------:R-:W-:-:S07]  /*10d40*/  SEL R7, R14, R15, !P1 ;  /* 0x0000000f0e077207 */ /* 0x000fce0004800000 */
.L_x_361:
[----:B------:R-:W-:Y:S05]  /*10d50*/  BSYNC B1 ;  /* 0x0000000000017941 */ /* 0x000fea0003800000 */
.L_x_360:
[----:B------:R-:W-:-:S13]  /*10d60*/  LOP3.LUT P1, RZ, R2, 0xff, RZ, 0xc0, !PT ;  /* 0x000000ff02ff7812 */ /* 0x000fda000782c0ff */
[----:B------:R-:W-:Y:S05]  /*10d70*/  @P1 BRA `(.L_x_364) ;  /* 0xfffffff4000c1947 */ /* 0x000fea000383ffff */
[----:B------:R-:W-:Y:S05]  /*10d80*/  BSYNC B0 ;  /* 0x0000000000007941 */ /* 0x000fea0003800000 */
.L_x_352:
[----:B------:R-:W-:-:S03]  /*10d90*/  UMOV UR8, 0xffffffff ;  /* 0xffffffff00087882 */ /* 0x000fc60000000000 */
[----:B------:R-:W-:Y:S05]  /*10da0*/  BRA.DIV UR8, `(.L_x_365) ;  /* 0x0000000208d07947 */ /* 0x000fea000b800000 */
[----:B------:R-:W-:-:S13]  /*10db0*/  ELECT P6, URZ, PT ;  /* 0x00000000003f782f */ /* 0x000fda00038c0000 */
.L_x_377:
[----:B------:R-:W-:Y:S04]  /*10dc0*/  BSSY B0, `(.L_x_366) ;  /* 0x0000019000007945 */ /* 0x000fe80003800000 */
[----:B------:R-:W-:Y:S05]  /*10dd0*/  @!P6 BRA `(.L_x_367) ;  /* 0x00000000005ce947 */ /* 0x000fea0003800000 */
[----:B------:R-:W-:-:S04]  /*10de0*/  LOP3.LUT R16, R16, 0x2, RZ, 0xfc, !PT ;  /* 0x0000000210107812 */ /* 0x000fc800078efcff */
[----:B------:R-:W-:-:S13]  /*10df0*/  ISETP.NE.AND P0, PT, R16, 0x3, PT ;  /* 0x000000031000780c */ /* 0x000fda0003f05270 */
[----:B------:R-:W-:Y:S05]  /*10e00*/  @!P0 BRA `(.L_x_368) ;  /* 0x0000000000048947 */ /* 0x000fea0003800000 */
[----:B------:R-:W-:Y:S01]  /*10e10*/  BPT.TRAP 0x1 ;  /* 0x000000040000795c */ /* 0x000fe20000300000 */
.L_x_368:
[----:B------:R-:W0:Y:S01]  /*10e20*/  S2R R3, SR_CgaCtaId ;  /* 0x0000000000037919 */ /* 0x000e220000008800 */
[----:B------:R-:W-:-:S04]  /*10e30*/  MOV R2, 0x400 ;  /* 0x0000040000027802 */ /* 0x000fc80000000f00 */
[----:B0-----:R-:W-:Y:S02]  /*10e40*/  LEA R3, R3, R2, 0x18 ;  /* 0x0000000203037211 */ /* 0x001fe400078ec0ff */
[----:B------:R-:W-:-:S03]  /*10e50*/  SHF.L.U32 R2, R8, 0x1f, RZ ;  /* 0x0000001f08027819 */ /* 0x000fc600000006ff */
[----:B------:R-:W-:-:S04]  /*10e60*/  VIADD R3, R3, 0x10 ;  /* 0x0000001003037836 */ /* 0x000fc80000000000 */
[C---:B------:R-:W-:Y:S02]  /*10e70*/  IMAD R7, R0.reuse, 0x8, R3 ;  /* 0x0000000800077824 */ /* 0x040fe400078e0203 */
[----:B------:R-:W-:Y:S02]  /*10e80*/  VIADD R0, R0, 0x1 ;  /* 0x0000000100007836 */ /* 0x000fe40000000000 */
[----:B------:R-:W0:Y:S03]  /*10e90*/  SYNCS.PHASECHK.TRANS64.TRYWAIT P0, [R7+URZ], R2 ;  /* 0x00000002070075a7 */ /* 0x000e26000800017f */
[----:B------:R-:W-:-:S04]  /*10ea0*/  ISETP.NE.AND P1, PT, R0, 0x2, PT ;  /* 0x000000020000780c */ /* 0x000fc80003f25270 */
[----:B------:R-:W-:Y:S02]  /*10eb0*/  SEL R5, RZ, 0x1, P1 ;  /* 0x00000001ff057807 */ /* 0x000fe40000800000 */
[----:B------:R-:W-:Y:S02]  /*10ec0*/  SEL R0, R0, RZ, P1 ;  /* 0x000000ff00007207 */ /* 0x000fe40000800000 */
[----:B------:R-:W-:Y:S01]  /*10ed0*/  LOP3.LUT R5, R8, R5, RZ, 0x3c, !PT ;  /* 0x0000000508057212 */ /* 0x000fe200078e3cff */
[----:B0-----:R-:W-:Y:S06]  /*10ee0*/  @!P0 BRA `(.L_x_369) ;  /* 0x0000000000a08947 */ /* 0x001fec0003800000 */
.L_x_378:
[----:B------:R-:W-:Y:S01]  /*10ef0*/  IMAD R3, R0, 0x8, R3 ;  /* 0x0000000800037824 */ /* 0x000fe200078e0203 */
[----:B------:R-:W-:-:S07]  /*10f00*/  SHF.L.U32 R0, R5, 0x1f, RZ ;  /* 0x0000001f05007819 */ /* 0x000fce00000006ff */
.L_x_370:
[----:B-1----:R1:W2:Y:S02]  /*10f10*/  SYNCS.PHASECHK.TRANS64.TRYWAIT P0, [R3+URZ], R0 ;  /* 0x00000000030075a7 */ /* 0x0022a4000800017f */
[----:B--2---:R-:W-:Y:S05]  /*10f20*/  @!P0 NANOSLEEP.SYNCS 0x989680 ;  /* 0x009896800000895d */ /* 0x004fea0003900000 */
[----:B------:R-:W2:Y:S02]  /*10f30*/  @!P0 SYNCS.PHASECHK.TRANS64 P0, [R3+URZ], R0 ;  /* 0x00000000030085a7 */ /* 0x000ea4000800007f */
[----:B--2---:R-:W-:Y:S05]  /*10f40*/  @!P0 BRA `(.L_x_370) ;  /* 0xfffffffc00f08947 */ /* 0x004fea000383ffff */
.L_x_367:
[----:B------:R-:W-:Y:S05]  /*10f50*/  BSYNC B0 ;  /* 0x0000000000007941 */ /* 0x000fea0003800000 */
.L_x_366:
[----:B------:R-:W-:Y:S05]  /*10f60*/  EXIT ;  /* 0x000000000000794d */ /* 0x000fea0003800000 */
.L_x_17:
[----:B---3--:R3:W4:Y:S02]  /*10f70*/  SYNCS.PHASECHK.TRANS64.TRYWAIT P1, [R3+URZ], R0 ;  /* 0x00000000030075a7 */ /* 0x008724000802017f */
[----:B----4-:R-:W-:Y:S05]  /*10f80*/  @!P1 NANOSLEEP.SYNCS 0x989680 ;  /* 0x009896800000995d */ /* 0x010fea0003900000 */
[----:B------:R-:W4:Y:S02]  /*10f90*/  @!P1 SYNCS.PHASECHK.TRANS64 P1, [R3+URZ], R0 ;  /* 0x00000000030095a7 */ /* 0x000f24000802007f */
[----:B----4-:R-:W-:Y:S05]  /*10fa0*/  @!P1 BRA `(.L_x_17) ;  /* 0xfffffffc00f09947 */ /* 0x010fea000383ffff */
[----:B------:R-:W-:Y:S05]  /*10fb0*/  BRA `(.L_x_16) ;  /* 0xffffff00009c7947 */ /* 0x000fea000383ffff */
.L_x_22:
[----:B-1----:R-:W-:-:S04]  /*10fc0*/  IMAD.U32 R4, RZ, RZ, UR8 ;  /* 0x00000008ff047e24 */ /* 0x002fc8000f8e00ff */
[----:B------:R1:W2:Y:S03]  /*10fd0*/  SYNCS.PHASECHK.TRANS64.TRYWAIT P1, [R4+URZ], R3 ;  /* 0x00000003040075a7 */ /* 0x0002a6000802017f */
[----:B--2---:R-:W-:Y:S05]  /*10fe0*/  @!P1 NANOSLEEP.SYNCS 0x989680 ;  /* 0x009896800000995d */ /* 0x004fea0003900000 */
[----:B------:R-:W2:Y:S02]  /*10ff0*/  @!P1 SYNCS.PHASECHK.TRANS64 P1, [R4+URZ], R3 ;  /* 0x00000003040095a7 */ /* 0x000ea4000802007f */
[----:B--2---:R-:W-:Y:S05]  /*11000*/  @!P1 BRA `(.L_x_22) ;  /* 0xfffffffc00ec9947 */ /* 0x004fea000383ffff */
[----:B------:R-:W-:Y:S05]  /*11010*/  BRA `(.L_x_21) ;  /* 0xffffff2000a87947 */ /* 0x000fea000383ffff */
.L_x_353:
[----:B------:R-:W-:Y:S01]  /*11020*/  BSSY B1, `(.L_x_371) ;  /* 0x0000006000017945 */ /* 0x000fe20003800000 */
[----:B------:R-:W-:-:S07]  /*11030*/  IMAD.MOV.U32 R15, RZ, RZ, -0x1 ;  /* 0xffffffffff0f7424 */ /* 0x000fce00078e00ff */
[----:B------:R-:W-:Y:S05]  /*11040*/  WARPSYNC.COLLECTIVE R15, `(.L_x_372) ;  /* 0x000000000f0c7348 */ /* 0x000fea0003c00000 */
[----:B------:R-:W-:Y:S02]  /*11050*/  ELECT P6, UR62, PT ;  /* 0x00000000003e782f */ /* 0x000fe400038c0000 */
[----:B------:R-:W-:Y:S01]  /*11060*/  MOV R14, UR62 ;  /* 0x0000003e000e7c02 */ /* 0x000fe20008000f00 */
[----:B------:R-:W-:Y:S10]  /*11070*/  ENDCOLLECTIVE ;  /* 0x000000000000791b */ /* 0x000ff40003800000 */
.L_x_372:
[----:B------:R-:W-:Y:S05]  /*11080*/  BSYNC B1 ;  /* 0x0000000000017941 */ /* 0x000fea0003800000 */
.L_x_371:
[----:B------:R-:W-:Y:S05]  /*11090*/  BRA `(.L_x_373) ;  /* 0xfffffff000507947 */ /* 0x000fea000383ffff */
.L_x_356:
[----:B0-----:R0:W1:Y:S02]  /*110a0*/  SYNCS.PHASECHK.TRANS64.TRYWAIT P1, [R12+URZ+0x10], R5 ;  /* 0x000010050c0075a7 */ /* 0x001064000802017f */
[----:B-1----:R-:W-:Y:S05]  /*110b0*/  @!P1 NANOSLEEP.SYNCS 0x989680 ;  /* 0x009896800000995d */ /* 0x002fea0003900000 */
[----:B------:R-:W1:Y:S02]  /*110c0*/  @!P1 SYNCS.PHASECHK.TRANS64 P1, [R12+URZ+0x10], R5 ;  /* 0x000010050c0095a7 */ /* 0x000e64000802007f */
[----:B-1----:R-:W-:Y:S05]  /*110d0*/  @!P1 BRA `(.L_x_356) ;  /* 0xfffffffc00f09947 */ /* 0x002fea000383ffff */
[----:B------:R-:W-:Y:S05]  /*110e0*/  BRA `(.L_x_374) ;  /* 0xfffffff000847947 */ /* 0x000fea000383ffff */
.L_x_365:
[----:B------:R-:W-:Y:S01]  /*110f0*/  BSSY B0, `(.L_x_375) ;  /* 0x0000006000007945 */ /* 0x000fe20003800000 */
[----:B------:R-:W-:-:S07]  /*11100*/  IMAD.MOV.U32 R15, RZ, RZ, -0x1 ;  /* 0xffffffffff0f7424 */ /* 0x000fce00078e00ff */
[----:B------:R-:W-:Y:S05]  /*11110*/  WARPSYNC.COLLECTIVE R15, `(.L_x_376) ;  /* 0x000000000f0c7348 */ /* 0x000fea0003c00000 */
[----:B------:R-:W-:Y:S02]  /*11120*/  ELECT P6, UR62, PT ;  /* 0x00000000003e782f */ /* 0x000fe400038c0000 */
[----:B------:R-:W-:Y:S01]  /*11130*/  MOV R14, UR62 ;  /* 0x0000003e000e7c02 */ /* 0x000fe20008000f00 */
[----:B------:R-:W-:Y:S10]  /*11140*/  ENDCOLLECTIVE ;  /* 0x000000000000791b */ /* 0x000ff40003800000 */
.L_x_376:
[----:B------:R-:W-:Y:S05]  /*11150*/  BSYNC B0 ;  /* 0x0000000000007941 */ /* 0x000fea0003800000 */
.L_x_375:
[----:B------:R-:W-:Y:S05]  /*11160*/  BRA `(.L_x_377) ;  /* 0xfffffffc00147947 */ /* 0x000fea000383ffff */
.L_x_369:
[----:B0-----:R0:W1:Y:S02]  /*11170*/  SYNCS.PHASECHK.TRANS64.TRYWAIT P0, [R7+URZ], R2 ;  /* 0x00000002070075a7 */ /* 0x001064000800017f */
[----:B-1----:R-:W-:Y:S05]  /*11180*/  @!P0 NANOSLEEP.SYNCS 0x989680 ;  /* 0x009896800000895d */ /* 0x002fea0003900000 */
[----:B------:R-:W1:Y:S02]  /*11190*/  @!P0 SYNCS.PHASECHK.TRANS64 P0, [R7+URZ], R2 ;  /* 0x00000002070085a7 */ /* 0x000e64000800007f */
[----:B-1----:R-:W-:Y:S05]  /*111a0*/  @!P0 BRA `(.L_x_369) ;  /* 0xfffffffc00f08947 */ /* 0x002fea000383ffff */
[----:B------:R-:W-:Y:S05]  /*111b0*/  BRA `(.L_x_378) ;  /* 0xfffffffc004c7947 */ /* 0x000fea000383ffff */
.L_x_379:
[----:B------:R-:W-:-:S00]  /*111c0*/  BRA `(.L_x_379) ;  /* 0xfffffffc00fc7947 */ /* 0x000fc0000383ffff */
[----:B------:R-:W-:-:S00]  /*111d0*/  NOP ;  /* 0x0000000000007918 */ /* 0x000fc00000000000 */
        /* <DEDUP_REMOVED lines=10> */
.L_x_380:


//--------------------- .nv.global.init           --------------------------
	.section	.nv.global.init,"aw",@progbits
.nv.global.init:
	.type		$str$22,@object
	.size		$str$22,($str$23 - $str$22)
$str$22:
        /*0000*/ 	.byte	0x6b, 0x5f, 0x74, 0x69, 0x6c, 0x65, 0x5f, 0x63, 0x6f, 0x75, 0x6e, 0x74, 0x20, 0x3e, 0x3d, 0x20
        /*0010*/ 	.byte	0x31, 0x00
	.type		$str$23,@object
	.size		$str$23,(__unnamed_1 - $str$23)
$str$23:
        /*0012*/ 	.byte	0x2f, 0x74, 0x6d, 0x70, 0x2f, 0x63, 0x75, 0x74, 0x6c, 0x61, 0x73, 0x73, 0x5f, 0x73, 0x77, 0x65
        /*0022*/ 	.byte	0x65, 0x70, 0x5f, 0x73, 0x72, 0x63, 0x2f, 0x69, 0x6e, 0x63, 0x6c, 0x75, 0x64, 0x65, 0x2f, 0x63
        /*0032*/ 	.byte	0x75, 0x74, 0x6c, 0x61, 0x73, 0x73, 0x2f, 0x67, 0x65, 0x6d, 0x6d, 0x2f, 0x63, 0x6f, 0x6c, 0x6c
        /*0042*/ 	.byte	0x65, 0x63, 0x74, 0x69, 0x76, 0x65, 0x2f, 0x73, 0x6d, 0x39, 0x30, 0x5f, 0x6d, 0x6d, 0x61, 0x5f
        /*0052*/ 	.byte	0x74, 0x6d, 0x61, 0x5f, 0x67, 0x6d, 0x6d, 0x61, 0x5f, 0x73, 0x73, 0x5f, 0x77, 0x61, 0x72, 0x70
        /*0062*/ 	.byte	0x73, 0x70, 0x65, 0x63, 0x69, 0x61, 0x6c, 0x69, 0x7a, 0x65, 0x64, 0x2e, 0x68, 0x70, 0x70, 0x00
	.type		__unnamed_1,@object
	.size		__unnamed_1,(.L_0 - __unnamed_1)
__unnamed_1:
        /*0072*/ 	.byte	0x76, 0x6f, 0x69, 0x64, 0x20, 0x63, 0x75, 0x74, 0x6c, 0x61, 0x73, 0x73, 0x3a, 0x3a, 0x67, 0x65
        /* <DEDUP_REMOVED lines=179> */
        /*0bb2*/ 	.byte	0x65, 0x3a, 0x3a, 0x69, 0x64, 0x65, 0x6e, 0x74, 0x69, 0x74, 0x79, 0x5d, 0x00
.L_0:


//--------------------- .nv.shared._ZN7cutlass13device_kernelINS_4gemm6kernel13GemmUniversalIN4cute5tupleIJiiiiEEENS1_10collective13CollectiveMmaINS1_34MainloopSm90TmaGmmaWarpSpecializedILi2ENS5_IJNS4_1CILi1EEESB_SB_EEENS1_35KernelTmaWarpSpecializedCooperativeEEENS5_IJNSA_ILi192EEENSA_ILi160EEENSA_ILi128EEEEEENS_6half_tENS5_IJlSB_lEEESJ_SK_NS4_8TiledMMAINS4_8MMA_AtomIJNS4_4SM904GMMA25MMA_64x32x16_F32F16F16_SSILNSO_5MajorE0ELSQ_0ELNSO_7ScaleInE1ELSR_1EEEEEENS4_6LayoutINS5_IJNSA_ILi2EEESB_SB_EEENS5_IJSB_NSA_ILi0EEESX_EEEEENS5_IJNS4_10UnderscoreES10_S10_EEEEENS4_13SM90_TMA_LOADENS4_14ComposedLayoutINS4_7SwizzleILi3ELi4ELi3EEENS4_18smem_ptr_flag_bitsILi16EEENSU_INS5_IJNSA_ILi8EEENSA_ILi64EEEEEENS5_IJS1A_SB_EEEEEEEvNS4_8identityES13_S1E_vS1F_EENS_8epilogue10collective6detail29Sm90TmaWarpSpecializedAdapterINS1I_15DefaultEpilogueISJ_SK_SK_NS1H_6thread17LinearCombinationISJ_Li1EffLNS1M_9ScaleType4KindE0ELNS_15FloatRoundStyleE2ESJ_EENS1_15EpilogueDefaultEEEEEvvEEEEvNT_6ParamsE --------------------------
	.section	.nv.shared._ZN7cutlass13device_kernelINS_4gemm6kernel13GemmUniversalIN4cute5tupleIJiiiiEEENS1_10collective13CollectiveMmaINS1_34MainloopSm90TmaGmmaWarpSpecializedILi2ENS5_IJNS4_1CILi1EEESB_SB_EEENS1_35KernelTmaWarpSpecializedCooperativeEEENS5_IJNSA_ILi192EEENSA_ILi160EEENSA_ILi128EEEEEENS_6half_tENS5_IJlSB_lEEESJ_SK_NS4_8TiledMMAINS4_8MMA_AtomIJNS4_4SM904GMMA25MMA_64x32x16_F32F16F16_SSILNSO_5MajorE0ELSQ_0ELNSO_7ScaleInE1ELSR_1EEEEEENS4_6LayoutINS5_IJNSA_ILi2EEESB_SB_EEENS5_IJSB_NSA_ILi0EEESX_EEEEENS5_IJNS4_10UnderscoreES10_S10_EEEEENS4_13SM90_TMA_LOADENS4_14ComposedLayoutINS4_7SwizzleILi3ELi4ELi3EEENS4_18smem_ptr_flag_bitsILi16EEENSU_INS5_IJNSA_ILi8EEENSA_ILi64EEEEEENS5_IJS1A_SB_EEEEEEEvNS4_8identityES13_S1E_vS1F_EENS_8epilogue10collective6detail29Sm90TmaWarpSpecializedAdapterINS1I_15DefaultEpilogueISJ_SK_SK_NS1H_6thread17LinearCombinationISJ_Li1EffLNS1M_9ScaleType4KindE0ELNS_15FloatRoundStyleE2ESJ_EENS1_15EpilogueDefaultEEEEEvvEEEEvNT_6ParamsE,"aw",@nobits
	.sectionflags	@""
	.align	16
	.zero		1024


//--------------------- .nv.shared.reserved.0     --------------------------
	.section	.nv.shared.reserved.0,"aw",@nobits
	.weak		__nv_reservedSMEM_offset_0_alias
	.size		__nv_reservedSMEM_offset_0_alias, 0, 0
	.other		__nv_reservedSMEM_offset_0_alias,@"STO_CUDA_RESERVED_SHARED STV_DEFAULT"
__nv_reservedSMEM_offset_0_alias:
	.zero		0


//--------------------- .nv.global                --------------------------
	.section	.nv.global,"aw",@nobits
.nv.global:
	.type		_ZN39_INTERNAL_ccb6b5d0_4_k_cu_45afdbba_78614cute1_E,@object
	.size		_ZN39_INTERNAL_ccb6b5d0_4_k_cu_45afdbba_78614cute1_E,(_ZN39_INTERNAL_ccb6b5d0_4_k_cu_45afdbba_78614cuda3std3__45__cpo6cbeginE - _ZN39_INTERNAL_ccb6b5d0_4_k_cu_45afdbba_78614cute1_E)
_ZN39_INTERNAL_ccb6b5d0_4_k_cu_45afdbba_78614cute1_E:
	.zero		1
	.type		_ZN39_INTERNAL_ccb6b5d0_4_k_cu_45afdbba_78614cuda3std3__45__cpo6cbeginE,@object
	.size		_ZN39_INTERNAL_ccb6b5d0_4_k_cu_45afdbba_78614cuda3std3__45__cpo6cbeginE,(_ZN39_INTERNAL_ccb6b5d0_4_k_cu_45afdbba_78614cuda3std3__48in_placeE - _ZN39_INTERNAL_ccb6b5d0_4_k_cu_45afdbba_78614cuda3std3__45__cpo6cbeginE)
_ZN39_INTERNAL_ccb6b5d0_4_k_cu_45afdbba_78614cuda3std3__45__cpo6cbeginE:
	.zero		1
	.type		_ZN39_INTERNAL_ccb6b5d0_4_k_cu_45afdbba_78614cuda3std3__48in_placeE,@object
	.size		_ZN39_INTERNAL_ccb6b5d0_4_k_cu_45afdbba_78614cuda3std3__48in_placeE,(_ZN39_INTERNAL_ccb6b5d0_4_k_cu_45afdbba_78614cuda3std6ranges3__45__cpo9iter_moveE - _ZN39_INTERNAL_ccb6b5d0_4_k_cu_45afdbba_78614cuda3std3__48in_placeE)
_ZN39_INTERNAL_ccb6b5d0_4_k_cu_45afdbba_78614cuda3std3__48in_placeE:
	.zero		1
	.type		_ZN39_INTERNAL_ccb6b5d0_4_k_cu_45afdbba_78614cuda3std6ranges3__45__cpo9iter_moveE,@object
	.size		_ZN39_INTERNAL_ccb6b5d0_4_k_cu_45afdbba_78614cuda3std6ranges3__45__cpo9iter_moveE,(_ZN39_INTERNAL_ccb6b5d0_4_k_cu_45afdbba_78614cuda3std3__45__cpo5beginE - _ZN39_INTERNAL_ccb6b5d0_4_k_cu_45afdbba_78614cuda3std6ranges3__45__cpo9iter_moveE)
_ZN39_INTERNAL_ccb6b5d0_4_k_cu_45afdbba_78614cuda3std6ranges3__45__cpo9iter_moveE:
	.zero		1
	.type		_ZN39_INTERNAL_ccb6b5d0_4_k_cu_45afdbba_78614cuda3std3__45__cpo5beginE,@object
	.size		_ZN39_INTERNAL_ccb6b5d0_4_k_cu_45afdbba_78614cuda3std3__45__cpo5beginE,(_ZN39_INTERNAL_ccb6b5d0_4_k_cu_45afdbba_78614cuda3std3__441_GLOBAL__N__ccb6b5d0_4_k_cu_45afdbba_78616ignoreE - _ZN39_INTERNAL_ccb6b5d0_4_k_cu_45afdbba_78614cuda3std3__45__cpo5beginE)
_ZN39_INTERNAL_ccb6b5d0_4_k_cu_45afdbba_78614cuda3std3__45__cpo5beginE:
	.zero		1
	.type		_ZN39_INTERNAL_ccb6b5d0_4_k_cu_45afdbba_78614cuda3std3__441_GLOBAL__N__ccb6b5d0_4_k_cu_45afdbba_78616ignoreE,@object
	.size		_ZN39_INTERNAL_ccb6b5d0_4_k_cu_45afdbba_78614cuda3std3__441_GLOBAL__N__ccb6b5d0_4_k_cu_45afdbba_78616ignoreE,(_ZN39_INTERNAL_ccb6b5d0_4_k_cu_45afdbba_78614cute7productE - _ZN39_INTERNAL_ccb6b5d0_4_k_cu_45afdbba_78614cuda3std3__441_GLOBAL__N__ccb6b5d0_4_k_cu_45afdbba_78616ignoreE)
_ZN39_INTERNAL_ccb6b5d0_4_k_cu_45afdbba_78614cuda3std3__441_GLOBAL__N__ccb6b5d0_4_k_cu_45afdbba_78616ignoreE:
	.zero		1
	.type		_ZN39_INTERNAL_ccb6b5d0_4_k_cu_45afdbba_78614cute7productE,@object
	.size		_ZN39_INTERNAL_ccb6b5d0_4_k_cu_45afdbba_78614cute7productE,(_ZN39_INTERNAL_ccb6b5d0_4_k_cu_45afdbba_78614cuda3std3__45__cpo3endE - _ZN39_INTERNAL_ccb6b5d0_4_k_cu_45afdbba_78614cute7productE)
_ZN39_INTERNAL_ccb6b5d0_4_k_cu_45afdbba_78614cute7productE:
	.zero		1
	.type		_ZN39_INTERNAL_ccb6b5d0_4_k_cu_45afdbba_78614cuda3std3__45__cpo3endE,@object
	.size		_ZN39_INTERNAL_ccb6b5d0_4_k_cu_45afdbba_78614cuda3std3__45__cpo3endE,(_ZN39_INTERNAL_ccb6b5d0_4_k_cu_45afdbba_78614cuda3std3__419piecewise_constructE - _ZN39_INTERNAL_ccb6b5d0_4_k_cu_45afdbba_78614cuda3std3__45__cpo3endE)
_ZN39_INTERNAL_ccb6b5d0_4_k_cu_45afdbba_78614cuda3std3__45__cpo3endE:
	.zero		1
	.type		_ZN39_INTERNAL_ccb6b5d0_4_k_cu_45afdbba_78614cuda3std3__419piecewise_constructE,@object
	.size		_ZN39_INTERNAL_ccb6b5d0_4_k_cu_45afdbba_78614cuda3std3__419piecewise_constructE,(_ZN39_INTERNAL_ccb6b5d0_4_k_cu_45afdbba_78614cuda3std3__45__cpo4cendE - _ZN39_INTERNAL_ccb6b5d0_4_k_cu_45afdbba_78614cuda3std3__419piecewise_constructE)
_ZN39_INTERNAL_ccb6b5d0_4_k_cu_45afdbba_78614cuda3std3__419piecewise_constructE:
	.zero		1
	.type		_ZN39_INTERNAL_ccb6b5d0_4_k_cu_45afdbba_78614cuda3std3__45__cpo4cendE,@object
	.size		_ZN39_INTERNAL_ccb6b5d0_4_k_cu_45afdbba_78614cuda3std3__45__cpo4cendE,(_ZN39_INTERNAL_ccb6b5d0_4_k_cu_45afdbba_78614cuda3std6ranges3__45__cpo4swapE - _ZN39_INTERNAL_ccb6b5d0_4_k_cu_45afdbba_78614cuda3std3__45__cpo4cendE)
_ZN39_INTERNAL_ccb6b5d0_4_k_cu_45afdbba_78614cuda3std3__45__cpo4cendE:
	.zero		1
	.type		_ZN39_INTERNAL_ccb6b5d0_4_k_cu_45afdbba_78614cuda3std6ranges3__45__cpo4swapE,@object
	.size		_ZN39_INTERNAL_ccb6b5d0_4_k_cu_45afdbba_78614cuda3std6ranges3__45__cpo4swapE,(.L_8 - _ZN39_INTERNAL_ccb6b5d0_4_k_cu_45afdbba_78614cuda3std6ranges3__45__cpo4swapE)
_ZN39_INTERNAL_ccb6b5d0_4_k_cu_45afdbba_78614cuda3std6ranges3__45__cpo4swapE:
	.zero		1
.L_8:


//--------------------- .nv.constant0._ZN7cutlass13device_kernelINS_4gemm6kernel13GemmUniversalIN4cute5tupleIJiiiiEEENS1_10collective13CollectiveMmaINS1_34MainloopSm90TmaGmmaWarpSpecializedILi2ENS5_IJNS4_1CILi1EEESB_SB_EEENS1_35KernelTmaWarpSpecializedCooperativeEEENS5_IJNSA_ILi192EEENSA_ILi160EEENSA_ILi128EEEEEENS_6half_tENS5_IJlSB_lEEESJ_SK_NS4_8TiledMMAINS4_8MMA_AtomIJNS4_4SM904GMMA25MMA_64x32x16_F32F16F16_SSILNSO_5MajorE0ELSQ_0ELNSO_7ScaleInE1ELSR_1EEEEEENS4_6LayoutINS5_IJNSA_ILi2EEESB_SB_EEENS5_IJSB_NSA_ILi0EEESX_EEEEENS5_IJNS4_10UnderscoreES10_S10_EEEEENS4_13SM90_TMA_LOADENS4_14ComposedLayoutINS4_7SwizzleILi3ELi4ELi3EEENS4_18smem_ptr_flag_bitsILi16EEENSU_INS5_IJNSA_ILi8EEENSA_ILi64EEEEEENS5_IJS1A_SB_EEEEEEEvNS4_8identityES13_S1E_vS1F_EENS_8epilogue10collective6detail29Sm90TmaWarpSpecializedAdapterINS1I_15DefaultEpilogueISJ_SK_SK_NS1H_6thread17LinearCombinationISJ_Li1EffLNS1M_9ScaleType4KindE0ELNS_15FloatRoundStyleE2ESJ_EENS1_15EpilogueDefaultEEEEEvvEEEEvNT_6ParamsE --------------------------
	.section	.nv.constant0._ZN7cutlass13device_kernelINS_4gemm6kernel13GemmUniversalIN4cute5tupleIJiiiiEEENS1_10collective13CollectiveMmaINS1_34MainloopSm90TmaGmmaWarpSpecializedILi2ENS5_IJNS4_1CILi1EEESB_SB_EEENS1_35KernelTmaWarpSpecializedCooperativeEEENS5_IJNSA_ILi192EEENSA_ILi160EEENSA_ILi128EEEEEENS_6half_tENS5_IJlSB_lEEESJ_SK_NS4_8TiledMMAINS4_8MMA_AtomIJNS4_4SM904GMMA25MMA_64x32x16_F32F16F16_SSILNSO_5MajorE0ELSQ_0ELNSO_7ScaleInE1ELSR_1EEEEEENS4_6LayoutINS5_IJNSA_ILi2EEESB_SB_EEENS5_IJSB_NSA_ILi0EEESX_EEEEENS5_IJNS4_10UnderscoreES10_S10_EEEEENS4_13SM90_TMA_LOADENS4_14ComposedLayoutINS4_7SwizzleILi3ELi4ELi3EEENS4_18smem_ptr_flag_bitsILi16EEENSU_INS5_IJNSA_ILi8EEENSA_ILi64EEEEEENS5_IJS1A_SB_EEEEEEEvNS4_8identityES13_S1E_vS1F_EENS_8epilogue10collective6detail29Sm90TmaWarpSpecializedAdapterINS1I_15DefaultEpilogueISJ_SK_SK_NS1H_6thread17LinearCombinationISJ_Li1EffLNS1M_9ScaleType4KindE0ELNS_15FloatRoundStyleE2ESJ_EENS1_15EpilogueDefaultEEEEEvvEEEEvNT_6ParamsE,"a",@progbits
	.sectionflags	@""
	.align	4
.nv.constant0._ZN7cutlass13device_kernelINS_4gemm6kernel13GemmUniversalIN4cute5tupleIJiiiiEEENS1_10collective13CollectiveMmaINS1_34MainloopSm90TmaGmmaWarpSpecializedILi2ENS5_IJNS4_1CILi1EEESB_SB_EEENS1_35KernelTmaWarpSpecializedCooperativeEEENS5_IJNSA_ILi192EEENSA_ILi160EEENSA_ILi128EEEEEENS_6half_tENS5_IJlSB_lEEESJ_SK_NS4_8TiledMMAINS4_8MMA_AtomIJNS4_4SM904GMMA25MMA_64x32x16_F32F16F16_SSILNSO_5MajorE0ELSQ_0ELNSO_7ScaleInE1ELSR_1EEEEEENS4_6LayoutINS5_IJNSA_ILi2EEESB_SB_EEENS5_IJSB_NSA_ILi0EEESX_EEEEENS5_IJNS4_10UnderscoreES10_S10_EEEEENS4_13SM90_TMA_LOADENS4_14ComposedLayoutINS4_7SwizzleILi3ELi4ELi3EEENS4_18smem_ptr_flag_bitsILi16EEENSU_INS5_IJNSA_ILi8EEENSA_ILi64EEEEEENS5_IJS1A_SB_EEEEEEEvNS4_8identityES13_S1E_vS1F_EENS_8epilogue10collective6detail29Sm90TmaWarpSpecializedAdapterINS1I_15DefaultEpilogueISJ_SK_SK_NS1H_6thread17LinearCombinationISJ_Li1EffLNS1M_9ScaleType4KindE0ELNS_15FloatRoundStyleE2ESJ_EENS1_15EpilogueDefaultEEEEEvvEEEEvNT_6ParamsE:
	.zero		1664


//--------------------- SYMBOLS --------------------------

	.type		.nv.reservedSmem.offset0,@object
	.size		.nv.reservedSmem.offset0,0x4
	.type		__assertfail,@function
